	.target	sm_100a

	.elftype	@"ET_EXEC"


//--------------------- .note.nv.tkinfo           --------------------------
	.section	.note.nv.tkinfo,"",@"SHT_NOTE"
	.sectionflags	@"SHF_NOTE_NV_TKINFO"
	.tkinfo
        /*0018*/ 	.word	0x00000002
        /*0030*/ 	.string	""
        /*0030*/ 	.string	"ptxas"
        /*0030*/ 	.string	"Cuda compilation tools, release 13.0, V13.0.88"
        /*0030*/ 	.string	"Build cuda_13.0.r13.0/compiler.36424714_0"
        /*0030*/ 	.string	"-arch sm_100a -m 64 "



//--------------------- .note.nv.cuinfo           --------------------------
	.section	.note.nv.cuinfo,"",@"SHT_NOTE"
	.sectionflags	@"SHF_NOTE_NV_CUINFO"
        /*0018*/ 	.short	0x0002
        /*001a*/ 	.short	0x0064
        /*001c*/ 	.short	0x0082
	.zero		2


//--------------------- .nv.info                  --------------------------
	.section	.nv.info,"",@"SHT_CUDA_INFO"
	.align	4


	//----- nvinfo : EIATTR_REGCOUNT
	.align		4
        /*0000*/ 	.byte	0x04, 0x2f
        /*0002*/ 	.short	(.L_12 - .L_11)
	.align		4
.L_11:
        /*0004*/ 	.word	index@(_ZN7cutlass13device_kernelIN5flash11enable_sm90INS1_16FlashAttnFwdSm90INS1_25CollectiveMainloopFwdSm90ILi2EN4cute5tupleIJNS5_1CILi1EEES8_S8_EEENS6_IJNS7_ILi128EEENS7_ILi80EEENS7_ILi256EEEEEELi256ENS_10bfloat16_tEfNS_4arch4Sm90ELb1ELb0ELb1ELb1ELb1ELb1ELb0ELb1ELb1ELb1ELb1ELb0EEENS1_21CollectiveEpilogueFwdINS6_IJSA_SC_SB_EEES9_SE_SG_Li256ELb1ELb1ELb1ELb0EEENS1_36VarlenDynamicPersistentTileSchedulerILi128ELi80ELi256ELi128ELb1ELb1ELb1ELb1ELb1ELb1EEEEEEEEEvNT_6ParamsE)
        /*0008*/ 	.word	0x00000004


	//----- nvinfo : EIATTR_FRAME_SIZE
	.align		4
.L_12:
        /*000c*/ 	.byte	0x04, 0x11
        /*000e*/ 	.short	(.L_14 - .L_13)
	.align		4
.L_13:
        /*0010*/ 	.word	index@(_ZN7cutlass13device_kernelIN5flash11enable_sm90INS1_16FlashAttnFwdSm90INS1_25CollectiveMainloopFwdSm90ILi2EN4cute5tupleIJNS5_1CILi1EEES8_S8_EEENS6_IJNS7_ILi128EEENS7_ILi80EEENS7_ILi256EEEEEELi256ENS_10bfloat16_tEfNS_4arch4Sm90ELb1ELb0ELb1ELb1ELb1ELb1ELb0ELb1ELb1ELb1ELb1ELb0EEENS1_21CollectiveEpilogueFwdINS6_IJSA_SC_SB_EEES9_SE_SG_Li256ELb1ELb1ELb1ELb0EEENS1_36VarlenDynamicPersistentTileSchedulerILi128ELi80ELi256ELi128ELb1ELb1ELb1ELb1ELb1ELb1EEEEEEEEEvNT_6ParamsE)
        /*0014*/ 	.word	0x00000000


	//----- nvinfo : EIATTR_REGCOUNT
	.align		4
.L_14:
        /*0018*/ 	.byte	0x04, 0x2f
        /*001a*/ 	.short	(.L_16 - .L_15)
	.align		4
.L_15:
        /*001c*/ 	.word	index@(_ZN7cutlass13device_kernelIN5flash11enable_sm90INS1_16FlashAttnFwdSm90INS1_25CollectiveMainloopFwdSm90ILi2EN4cute5tupleIJNS5_1CILi1EEES8_S8_EEENS6_IJNS7_ILi128EEENS7_ILi80EEENS7_ILi256EEEEEELi256ENS_10bfloat16_tEfNS_4arch4Sm90ELb1ELb0ELb1ELb1ELb1ELb0ELb0ELb1ELb1ELb1ELb1ELb0EEENS1_21CollectiveEpilogueFwdINS6_IJSA_SC_SB_EEES9_SE_SG_Li256ELb1ELb1ELb1ELb0EEENS1_36VarlenDynamicPersistentTileSchedulerILi128ELi80ELi256ELi128ELb1ELb1ELb1ELb1ELb1ELb1EEEEEEEEEvNT_6ParamsE)
        /*0020*/ 	.word	0x00000004


	//----- nvinfo : EIATTR_FRAME_SIZE
	.align		4
.L_16:
        /*0024*/ 	.byte	0x04, 0x11
        /*0026*/ 	.short	(.L_18 - .L_17)
	.align		4
.L_17:
        /*0028*/ 	.word	index@(_ZN7cutlass13device_kernelIN5flash11enable_sm90INS1_16FlashAttnFwdSm90INS1_25CollectiveMainloopFwdSm90ILi2EN4cute5tupleIJNS5_1CILi1EEES8_S8_EEENS6_IJNS7_ILi128EEENS7_ILi80EEENS7_ILi256EEEEEELi256ENS_10bfloat16_tEfNS_4arch4Sm90ELb1ELb0ELb1ELb1ELb1ELb0ELb0ELb1ELb1ELb1ELb1ELb0EEENS1_21CollectiveEpilogueFwdINS6_IJSA_SC_SB_EEES9_SE_SG_Li256ELb1ELb1ELb1ELb0EEENS1_36VarlenDynamicPersistentTileSchedulerILi128ELi80ELi256ELi128ELb1ELb1ELb1ELb1ELb1ELb1EEEEEEEEEvNT_6ParamsE)
        /*002c*/ 	.word	0x00000000


	//----- nvinfo : EIATTR_REGCOUNT
	.align		4
.L_18:
        /*0030*/ 	.byte	0x04, 0x2f
        /*0032*/ 	.short	(.L_20 - .L_19)
	.align		4
.L_19:
        /*0034*/ 	.word	index@(_ZN7cutlass13device_kernelIN5flash11enable_sm90INS1_16FlashAttnFwdSm90INS1_25CollectiveMainloopFwdSm90ILi2EN4cute5tupleIJNS5_1CILi1EEES8_S8_EEENS6_IJNS7_ILi128EEENS7_ILi80EEENS7_ILi256EEEEEELi256ENS_10bfloat16_tEfNS_4arch4Sm90ELb1ELb0ELb1ELb0ELb1ELb0ELb0ELb1ELb1ELb1ELb1ELb0EEENS1_21CollectiveEpilogueFwdINS6_IJSA_SC_SB_EEES9_SE_SG_Li256ELb0ELb1ELb1ELb0EEENS1_19SingleTileSchedulerILb0ELb1ELb1ELi128EEEEEEEEEvNT_6ParamsE)
        /*0038*/ 	.word	0x00000004


	//----- nvinfo : EIATTR_FRAME_SIZE
	.align		4
.L_20:
        /*003c*/ 	.byte	0x04, 0x11
        /*003e*/ 	.short	(.L_22 - .L_21)
	.align		4
.L_21:
        /*0040*/ 	.word	index@(_ZN7cutlass13device_kernelIN5flash11enable_sm90INS1_16FlashAttnFwdSm90INS1_25CollectiveMainloopFwdSm90ILi2EN4cute5tupleIJNS5_1CILi1EEES8_S8_EEENS6_IJNS7_ILi128EEENS7_ILi80EEENS7_ILi256EEEEEELi256ENS_10bfloat16_tEfNS_4arch4Sm90ELb1ELb0ELb1ELb0ELb1ELb0ELb0ELb1ELb1ELb1ELb1ELb0EEENS1_21CollectiveEpilogueFwdINS6_IJSA_SC_SB_EEES9_SE_SG_Li256ELb0ELb1ELb1ELb0EEENS1_19SingleTileSchedulerILb0ELb1ELb1ELi128EEEEEEEEEvNT_6ParamsE)
        /*0044*/ 	.word	0x00000000


	//----- nvinfo : EIATTR_REGCOUNT
	.align		4
.L_22:
        /*0048*/ 	.byte	0x04, 0x2f
        /*004a*/ 	.short	(.L_24 - .L_23)
	.align		4
.L_23:
        /*004c*/ 	.word	index@(_ZN7cutlass13device_kernelIN5flash11enable_sm90INS1_16FlashAttnFwdSm90INS1_25CollectiveMainloopFwdSm90ILi2EN4cute5tupleIJNS5_1CILi1EEES8_S8_EEENS6_IJNS7_ILi128EEENS7_ILi64EEENS7_ILi256EEEEEELi256ENS_10bfloat16_tEfNS_4arch4Sm90ELb0ELb1ELb1ELb1ELb1ELb1ELb0ELb1ELb1ELb1ELb1ELb0EEENS1_21CollectiveEpilogueFwdINS6_IJSA_SC_SB_EEES9_SE_SG_Li256ELb1ELb1ELb1ELb0EEENS1_36VarlenDynamicPersistentTileSchedulerILi128ELi64ELi256ELi128ELb1ELb1ELb1ELb1ELb0ELb1EEEEEEEEEvNT_6ParamsE)
        /*0050*/ 	.word	0x00000004


	//----- nvinfo : EIATTR_FRAME_SIZE
	.align		4
.L_24:
        /*0054*/ 	.byte	0x04, 0x11
        /*0056*/ 	.short	(.L_26 - .L_25)
	.align		4
.L_25:
        /*0058*/ 	.word	index@(_ZN7cutlass13device_kernelIN5flash11enable_sm90INS1_16FlashAttnFwdSm90INS1_25CollectiveMainloopFwdSm90ILi2EN4cute5tupleIJNS5_1CILi1EEES8_S8_EEENS6_IJNS7_ILi128EEENS7_ILi64EEENS7_ILi256EEEEEELi256ENS_10bfloat16_tEfNS_4arch4Sm90ELb0ELb1ELb1ELb1ELb1ELb1ELb0ELb1ELb1ELb1ELb1ELb0EEENS1_21CollectiveEpilogueFwdINS6_IJSA_SC_SB_EEES9_SE_SG_Li256ELb1ELb1ELb1ELb0EEENS1_36VarlenDynamicPersistentTileSchedulerILi128ELi64ELi256ELi128ELb1ELb1ELb1ELb1ELb0ELb1EEEEEEEEEvNT_6ParamsE)
        /*005c*/ 	.word	0x00000000


	//----- nvinfo : EIATTR_REGCOUNT
	.align		4
.L_26:
        /*0060*/ 	.byte	0x04, 0x2f
        /*0062*/ 	.short	(.L_28 - .L_27)
	.align		4
.L_27:
        /*0064*/ 	.word	index@(_ZN7cutlass13device_kernelIN5flash11enable_sm90INS1_16FlashAttnFwdSm90INS1_25CollectiveMainloopFwdSm90ILi2EN4cute5tupleIJNS5_1CILi1EEES8_S8_EEENS6_IJNS7_ILi128EEENS7_ILi64EEENS7_ILi256EEEEEELi256ENS_10bfloat16_tEfNS_4arch4Sm90ELb0ELb1ELb1ELb1ELb1ELb0ELb0ELb1ELb1ELb1ELb1ELb0EEENS1_21CollectiveEpilogueFwdINS6_IJSA_SC_SB_EEES9_SE_SG_Li256ELb1ELb1ELb1ELb0EEENS1_36VarlenDynamicPersistentTileSchedulerILi128ELi64ELi256ELi128ELb1ELb1ELb1ELb1ELb0ELb1EEEEEEEEEvNT_6ParamsE)
        /*0068*/ 	.word	0x00000004


	//----- nvinfo : EIATTR_FRAME_SIZE
	.align		4
.L_28:
        /*006c*/ 	.byte	0x04, 0x11
        /*006e*/ 	.short	(.L_30 - .L_29)
	.align		4
.L_29:
        /*0070*/ 	.word	index@(_ZN7cutlass13device_kernelIN5flash11enable_sm90INS1_16FlashAttnFwdSm90INS1_25CollectiveMainloopFwdSm90ILi2EN4cute5tupleIJNS5_1CILi1EEES8_S8_EEENS6_IJNS7_ILi128EEENS7_ILi64EEENS7_ILi256EEEEEELi256ENS_10bfloat16_tEfNS_4arch4Sm90ELb0ELb1ELb1ELb1ELb1ELb0ELb0ELb1ELb1ELb1ELb1ELb0EEENS1_21CollectiveEpilogueFwdINS6_IJSA_SC_SB_EEES9_SE_SG_Li256ELb1ELb1ELb1ELb0EEENS1_36VarlenDynamicPersistentTileSchedulerILi128ELi64ELi256ELi128ELb1ELb1ELb1ELb1ELb0ELb1EEEEEEEEEvNT_6ParamsE)
        /*0074*/ 	.word	0x00000000


	//----- nvinfo : EIATTR_REGCOUNT
	.align		4
.L_30:
        /*0078*/ 	.byte	0x04, 0x2f
        /*007a*/ 	.short	(.L_32 - .L_31)
	.align		4
.L_31:
        /*007c*/ 	.word	index@(_ZN7cutlass13device_kernelIN5flash11enable_sm90INS1_16FlashAttnFwdSm90INS1_25CollectiveMainloopFwdSm90ILi2EN4cute5tupleIJNS5_1CILi1EEES8_S8_EEENS6_IJNS7_ILi128EEENS7_ILi64EEENS7_ILi256EEEEEELi256ENS_10bfloat16_tEfNS_4arch4Sm90ELb0ELb1ELb1ELb0ELb1ELb0ELb0ELb1ELb1ELb1ELb1ELb0EEENS1_21CollectiveEpilogueFwdINS6_IJSA_SC_SB_EEES9_SE_SG_Li256ELb0ELb1ELb1ELb0EEENS1_19SingleTileSchedulerILb0ELb1ELb1ELi128EEEEEEEEEvNT_6ParamsE)
        /*0080*/ 	.word	0x00000004


	//----- nvinfo : EIATTR_FRAME_SIZE
	.align		4
.L_32:
        /*0084*/ 	.byte	0x04, 0x11
        /*0086*/ 	.short	(.L_34 - .L_33)
	.align		4
.L_33:
        /*0088*/ 	.word	index@(_ZN7cutlass13device_kernelIN5flash11enable_sm90INS1_16FlashAttnFwdSm90INS1_25CollectiveMainloopFwdSm90ILi2EN4cute5tupleIJNS5_1CILi1EEES8_S8_EEENS6_IJNS7_ILi128EEENS7_ILi64EEENS7_ILi256EEEEEELi256ENS_10bfloat16_tEfNS_4arch4Sm90ELb0ELb1ELb1ELb0ELb1ELb0ELb0ELb1ELb1ELb1ELb1ELb0EEENS1_21CollectiveEpilogueFwdINS6_IJSA_SC_SB_EEES9_SE_SG_Li256ELb0ELb1ELb1ELb0EEENS1_19SingleTileSchedulerILb0ELb1ELb1ELi128EEEEEEEEEvNT_6ParamsE)
        /*008c*/ 	.word	0x00000000


	//----- nvinfo : EIATTR_REGCOUNT
	.align		4
.L_34:
        /*0090*/ 	.byte	0x04, 0x2f
        /*0092*/ 	.short	(.L_36 - .L_35)
	.align		4
.L_35:
        /*0094*/ 	.word	index@(_ZN7cutlass13device_kernelIN5flash11enable_sm90INS1_16FlashAttnFwdSm90INS1_25CollectiveMainloopFwdSm90ILi2EN4cute5tupleIJNS5_1CILi1EEES8_S8_EEENS6_IJNS7_ILi128EEENS7_ILi80EEENS7_ILi256EEEEEELi256ENS_10bfloat16_tEfNS_4arch4Sm90ELb0ELb0ELb1ELb1ELb1ELb1ELb0ELb1ELb1ELb1ELb1ELb0EEENS1_21CollectiveEpilogueFwdINS6_IJSA_SC_SB_EEES9_SE_SG_Li256ELb1ELb1ELb1ELb0EEENS1_36VarlenDynamicPersistentTileSchedulerILi128ELi80ELi256ELi128ELb1ELb1ELb1ELb0ELb1ELb1EEEEEEEEEvNT_6ParamsE)
        /*0098*/ 	.word	0x00000004


	//----- nvinfo : EIATTR_FRAME_SIZE
	.align		4
.L_36:
        /*009c*/ 	.byte	0x04, 0x11
        /*009e*/ 	.short	(.L_38 - .L_37)
	.align		4
.L_37:
        /*00a0*/ 	.word	index@(_ZN7cutlass13device_kernelIN5flash11enable_sm90INS1_16FlashAttnFwdSm90INS1_25CollectiveMainloopFwdSm90ILi2EN4cute5tupleIJNS5_1CILi1EEES8_S8_EEENS6_IJNS7_ILi128EEENS7_ILi80EEENS7_ILi256EEEEEELi256ENS_10bfloat16_tEfNS_4arch4Sm90ELb0ELb0ELb1ELb1ELb1ELb1ELb0ELb1ELb1ELb1ELb1ELb0EEENS1_21CollectiveEpilogueFwdINS6_IJSA_SC_SB_EEES9_SE_SG_Li256ELb1ELb1ELb1ELb0EEENS1_36VarlenDynamicPersistentTileSchedulerILi128ELi80ELi256ELi128ELb1ELb1ELb1ELb0ELb1ELb1EEEEEEEEEvNT_6ParamsE)
        /*00a4*/ 	.word	0x00000000


	//----- nvinfo : EIATTR_REGCOUNT
	.align		4
.L_38:
        /*00a8*/ 	.byte	0x04, 0x2f
        /*00aa*/ 	.short	(.L_40 - .L_39)
	.align		4
.L_39:
        /*00ac*/ 	.word	index@(_ZN7cutlass13device_kernelIN5flash11enable_sm90INS1_16FlashAttnFwdSm90INS1_25CollectiveMainloopFwdSm90ILi2EN4cute5tupleIJNS5_1CILi1EEES8_S8_EEENS6_IJNS7_ILi128EEENS7_ILi80EEENS7_ILi256EEEEEELi256ENS_10bfloat16_tEfNS_4arch4Sm90ELb0ELb0ELb1ELb1ELb1ELb0ELb0ELb1ELb1ELb1ELb1ELb0EEENS1_21CollectiveEpilogueFwdINS6_IJSA_SC_SB_EEES9_SE_SG_Li256ELb1ELb1ELb1ELb0EEENS1_36VarlenDynamicPersistentTileSchedulerILi128ELi80ELi256ELi128ELb1ELb1ELb1ELb0ELb1ELb1EEEEEEEEEvNT_6ParamsE)
        /*00b0*/ 	.word	0x00000004


	//----- nvinfo : EIATTR_FRAME_SIZE
	.align		4
.L_40:
        /*00b4*/ 	.byte	0x04, 0x11
        /*00b6*/ 	.short	(.L_42 - .L_41)
	.align		4
.L_41:
        /*00b8*/ 	.word	index@(_ZN7cutlass13device_kernelIN5flash11enable_sm90INS1_16FlashAttnFwdSm90INS1_25CollectiveMainloopFwdSm90ILi2EN4cute5tupleIJNS5_1CILi1EEES8_S8_EEENS6_IJNS7_ILi128EEENS7_ILi80EEENS7_ILi256EEEEEELi256ENS_10bfloat16_tEfNS_4arch4Sm90ELb0ELb0ELb1ELb1ELb1ELb0ELb0ELb1ELb1ELb1ELb1ELb0EEENS1_21CollectiveEpilogueFwdINS6_IJSA_SC_SB_EEES9_SE_SG_Li256ELb1ELb1ELb1ELb0EEENS1_36VarlenDynamicPersistentTileSchedulerILi128ELi80ELi256ELi128ELb1ELb1ELb1ELb0ELb1ELb1EEEEEEEEEvNT_6ParamsE)
        /*00bc*/ 	.word	0x00000000


	//----- nvinfo : EIATTR_REGCOUNT
	.align		4
.L_42:
        /*00c0*/ 	.byte	0x04, 0x2f
        /*00c2*/ 	.short	(.L_44 - .L_43)
	.align		4
.L_43:
        /*00c4*/ 	.word	index@(_ZN7cutlass13device_kernelIN5flash11enable_sm90INS1_16FlashAttnFwdSm90INS1_25CollectiveMainloopFwdSm90ILi2EN4cute5tupleIJNS5_1CILi1EEES8_S8_EEENS6_IJNS7_ILi128EEENS7_ILi80EEENS7_ILi256EEEEEELi256ENS_10bfloat16_tEfNS_4arch4Sm90ELb0ELb0ELb1ELb0ELb1ELb0ELb0ELb1ELb1ELb1ELb1ELb0EEENS1_21CollectiveEpilogueFwdINS6_IJSA_SC_SB_EEES9_SE_SG_Li256ELb0ELb1ELb1ELb0EEENS1_19SingleTileSchedulerILb0ELb1ELb1ELi128EEEEEEEEEvNT_6ParamsE)
        /*00c8*/ 	.word	0x00000004


	//----- nvinfo : EIATTR_FRAME_SIZE
	.align		4
.L_44:
        /*00cc*/ 	.byte	0x04, 0x11
        /*00ce*/ 	.short	(.L_46 - .L_45)
	.align		4
.L_45:
        /*00d0*/ 	.word	index@(_ZN7cutlass13device_kernelIN5flash11enable_sm90INS1_16FlashAttnFwdSm90INS1_25CollectiveMainloopFwdSm90ILi2EN4cute5tupleIJNS5_1CILi1EEES8_S8_EEENS6_IJNS7_ILi128EEENS7_ILi80EEENS7_ILi256EEEEEELi256ENS_10bfloat16_tEfNS_4arch4Sm90ELb0ELb0ELb1ELb0ELb1ELb0ELb0ELb1ELb1ELb1ELb1ELb0EEENS1_21CollectiveEpilogueFwdINS6_IJSA_SC_SB_EEES9_SE_SG_Li256ELb0ELb1ELb1ELb0EEENS1_19SingleTileSchedulerILb0ELb1ELb1ELi128EEEEEEEEEvNT_6ParamsE)
        /*00d4*/ 	.word	0x00000000


	//----- nvinfo : EIATTR_MIN_STACK_SIZE
	.align		4
.L_46:
        /*00d8*/ 	.byte	0x04, 0x12
        /*00da*/ 	.short	(.L_48 - .L_47)
	.align		4
.L_47:
        /*00dc*/ 	.word	index@(_ZN7cutlass13device_kernelIN5flash11enable_sm90INS1_16FlashAttnFwdSm90INS1_25CollectiveMainloopFwdSm90ILi2EN4cute5tupleIJNS5_1CILi1EEES8_S8_EEENS6_IJNS7_ILi128EEENS7_ILi80EEENS7_ILi256EEEEEELi256ENS_10bfloat16_tEfNS_4arch4Sm90ELb0ELb0ELb1ELb0ELb1ELb0ELb0ELb1ELb1ELb1ELb1ELb0EEENS1_21CollectiveEpilogueFwdINS6_IJSA_SC_SB_EEES9_SE_SG_Li256ELb0ELb1ELb1ELb0EEENS1_19SingleTileSchedulerILb0ELb1ELb1ELi128EEEEEEEEEvNT_6ParamsE)
        /*00e0*/ 	.word	0x00000000


	//----- nvinfo : EIATTR_MIN_STACK_SIZE
	.align		4
.L_48:
        /*00e4*/ 	.byte	0x04, 0x12
        /*00e6*/ 	.short	(.L_50 - .L_49)
	.align		4
.L_49:
        /*00e8*/ 	.word	index@(_ZN7cutlass13device_kernelIN5flash11enable_sm90INS1_16FlashAttnFwdSm90INS1_25CollectiveMainloopFwdSm90ILi2EN4cute5tupleIJNS5_1CILi1EEES8_S8_EEENS6_IJNS7_ILi128EEENS7_ILi80EEENS7_ILi256EEEEEELi256ENS_10bfloat16_tEfNS_4arch4Sm90ELb0ELb0ELb1ELb1ELb1ELb0ELb0ELb1ELb1ELb1ELb1ELb0EEENS1_21CollectiveEpilogueFwdINS6_IJSA_SC_SB_EEES9_SE_SG_Li256ELb1ELb1ELb1ELb0EEENS1_36VarlenDynamicPersistentTileSchedulerILi128ELi80ELi256ELi128ELb1ELb1ELb1ELb0ELb1ELb1EEEEEEEEEvNT_6ParamsE)
        /*00ec*/ 	.word	0x00000000


	//----- nvinfo : EIATTR_MIN_STACK_SIZE
	.align		4
.L_50:
        /*00f0*/ 	.byte	0x04, 0x12
        /*00f2*/ 	.short	(.L_52 - .L_51)
	.align		4
.L_51:
        /*00f4*/ 	.word	index@(_ZN7cutlass13device_kernelIN5flash11enable_sm90INS1_16FlashAttnFwdSm90INS1_25CollectiveMainloopFwdSm90ILi2EN4cute5tupleIJNS5_1CILi1EEES8_S8_EEENS6_IJNS7_ILi128EEENS7_ILi80EEENS7_ILi256EEEEEELi256ENS_10bfloat16_tEfNS_4arch4Sm90ELb0ELb0ELb1ELb1ELb1ELb1ELb0ELb1ELb1ELb1ELb1ELb0EEENS1_21CollectiveEpilogueFwdINS6_IJSA_SC_SB_EEES9_SE_SG_Li256ELb1ELb1ELb1ELb0EEENS1_36VarlenDynamicPersistentTileSchedulerILi128ELi80ELi256ELi128ELb1ELb1ELb1ELb0ELb1ELb1EEEEEEEEEvNT_6ParamsE)
        /*00f8*/ 	.word	0x00000000


	//----- nvinfo : EIATTR_MIN_STACK_SIZE
	.align		4
.L_52:
        /*00fc*/ 	.byte	0x04, 0x12
        /*00fe*/ 	.short	(.L_54 - .L_53)
	.align		4
.L_53:
        /*0100*/ 	.word	index@(_ZN7cutlass13device_kernelIN5flash11enable_sm90INS1_16FlashAttnFwdSm90INS1_25CollectiveMainloopFwdSm90ILi2EN4cute5tupleIJNS5_1CILi1EEES8_S8_EEENS6_IJNS7_ILi128EEENS7_ILi64EEENS7_ILi256EEEEEELi256ENS_10bfloat16_tEfNS_4arch4Sm90ELb0ELb1ELb1ELb0ELb1ELb0ELb0ELb1ELb1ELb1ELb1ELb0EEENS1_21CollectiveEpilogueFwdINS6_IJSA_SC_SB_EEES9_SE_SG_Li256ELb0ELb1ELb1ELb0EEENS1_19SingleTileSchedulerILb0ELb1ELb1ELi128EEEEEEEEEvNT_6ParamsE)
        /*0104*/ 	.word	0x00000000


	//----- nvinfo : EIATTR_MIN_STACK_SIZE
	.align		4
.L_54:
        /*0108*/ 	.byte	0x04, 0x12
        /*010a*/ 	.short	(.L_56 - .L_55)
	.align		4
.L_55:
        /*010c*/ 	.word	index@(_ZN7cutlass13device_kernelIN5flash11enable_sm90INS1_16FlashAttnFwdSm90INS1_25CollectiveMainloopFwdSm90ILi2EN4cute5tupleIJNS5_1CILi1EEES8_S8_EEENS6_IJNS7_ILi128EEENS7_ILi64EEENS7_ILi256EEEEEELi256ENS_10bfloat16_tEfNS_4arch4Sm90ELb0ELb1ELb1ELb1ELb1ELb0ELb0ELb1ELb1ELb1ELb1ELb0EEENS1_21CollectiveEpilogueFwdINS6_IJSA_SC_SB_EEES9_SE_SG_Li256ELb1ELb1ELb1ELb0EEENS1_36VarlenDynamicPersistentTileSchedulerILi128ELi64ELi256ELi128ELb1ELb1ELb1ELb1ELb0ELb1EEEEEEEEEvNT_6ParamsE)
        /*0110*/ 	.word	0x00000000


	//----- nvinfo : EIATTR_MIN_STACK_SIZE
	.align		4
.L_56:
        /*0114*/ 	.byte	0x04, 0x12
        /*0116*/ 	.short	(.L_58 - .L_57)
	.align		4
.L_57:
        /*0118*/ 	.word	index@(_ZN7cutlass13device_kernelIN5flash11enable_sm90INS1_16FlashAttnFwdSm90INS1_25CollectiveMainloopFwdSm90ILi2EN4cute5tupleIJNS5_1CILi1EEES8_S8_EEENS6_IJNS7_ILi128EEENS7_ILi64EEENS7_ILi256EEEEEELi256ENS_10bfloat16_tEfNS_4arch4Sm90ELb0ELb1ELb1ELb1ELb1ELb1ELb0ELb1ELb1ELb1ELb1ELb0EEENS1_21CollectiveEpilogueFwdINS6_IJSA_SC_SB_EEES9_SE_SG_Li256ELb1ELb1ELb1ELb0EEENS1_36VarlenDynamicPersistentTileSchedulerILi128ELi64ELi256ELi128ELb1ELb1ELb1ELb1ELb0ELb1EEEEEEEEEvNT_6ParamsE)
        /*011c*/ 	.word	0x00000000


	//----- nvinfo : EIATTR_MIN_STACK_SIZE
	.align		4
.L_58:
        /*0120*/ 	.byte	0x04, 0x12
        /*0122*/ 	.short	(.L_60 - .L_59)
	.align		4
.L_59:
        /*0124*/ 	.word	index@(_ZN7cutlass13device_kernelIN5flash11enable_sm90INS1_16FlashAttnFwdSm90INS1_25CollectiveMainloopFwdSm90ILi2EN4cute5tupleIJNS5_1CILi1EEES8_S8_EEENS6_IJNS7_ILi128EEENS7_ILi80EEENS7_ILi256EEEEEELi256ENS_10bfloat16_tEfNS_4arch4Sm90ELb1ELb0ELb1ELb0ELb1ELb0ELb0ELb1ELb1ELb1ELb1ELb0EEENS1_21CollectiveEpilogueFwdINS6_IJSA_SC_SB_EEES9_SE_SG_Li256ELb0ELb1ELb1ELb0EEENS1_19SingleTileSchedulerILb0ELb1ELb1ELi128EEEEEEEEEvNT_6ParamsE)
        /*0128*/ 	.word	0x00000000


	//----- nvinfo : EIATTR_MIN_STACK_SIZE
	.align		4
.L_60:
        /*012c*/ 	.byte	0x04, 0x12
        /*012e*/ 	.short	(.L_62 - .L_61)
	.align		4
.L_61:
        /*0130*/ 	.word	index@(_ZN7cutlass13device_kernelIN5flash11enable_sm90INS1_16FlashAttnFwdSm90INS1_25CollectiveMainloopFwdSm90ILi2EN4cute5tupleIJNS5_1CILi1EEES8_S8_EEENS6_IJNS7_ILi128EEENS7_ILi80EEENS7_ILi256EEEEEELi256ENS_10bfloat16_tEfNS_4arch4Sm90ELb1ELb0ELb1ELb1ELb1ELb0ELb0ELb1ELb1ELb1ELb1ELb0EEENS1_21CollectiveEpilogueFwdINS6_IJSA_SC_SB_EEES9_SE_SG_Li256ELb1ELb1ELb1ELb0EEENS1_36VarlenDynamicPersistentTileSchedulerILi128ELi80ELi256ELi128ELb1ELb1ELb1ELb1ELb1ELb1EEEEEEEEEvNT_6ParamsE)
        /*0134*/ 	.word	0x00000000


	//----- nvinfo : EIATTR_MIN_STACK_SIZE
	.align		4
.L_62:
        /*0138*/ 	.byte	0x04, 0x12
        /*013a*/ 	.short	(.L_64 - .L_63)
	.align		4
.L_63:
        /*013c*/ 	.word	index@(_ZN7cutlass13device_kernelIN5flash11enable_sm90INS1_16FlashAttnFwdSm90INS1_25CollectiveMainloopFwdSm90ILi2EN4cute5tupleIJNS5_1CILi1EEES8_S8_EEENS6_IJNS7_ILi128EEENS7_ILi80EEENS7_ILi256EEEEEELi256ENS_10bfloat16_tEfNS_4arch4Sm90ELb1ELb0ELb1ELb1ELb1ELb1ELb0ELb1ELb1ELb1ELb1ELb0EEENS1_21CollectiveEpilogueFwdINS6_IJSA_SC_SB_EEES9_SE_SG_Li256ELb1ELb1ELb1ELb0EEENS1_36VarlenDynamicPersistentTileSchedulerILi128ELi80ELi256ELi128ELb1ELb1ELb1ELb1ELb1ELb1EEEEEEEEEvNT_6ParamsE)
        /*0140*/ 	.word	0x00000000
.L_64:


//--------------------- .nv.compat                --------------------------
	.section	.nv.compat,"",@"SHT_CUDA_COMPAT_INFO"
	.align	4
        /*0000*/ 	.byte	0x02, 0x09, 0x01, 0x00, 0x02, 0x02, 0x01, 0x00, 0x02, 0x05, 0x05, 0x00, 0x03, 0x07, 0x01, 0x01
        /*0010*/ 	.byte	0x02, 0x03, 0x00, 0x00, 0x02, 0x06, 0x01, 0x00, 0x04, 0x0b, 0x08, 0x00, 0x09, 0x00, 0x00, 0x00
        /*0020*/ 	.byte	0x00, 0x00, 0x00, 0x00


//--------------------- .nv.info._ZN7cutlass13device_kernelIN5flash11enable_sm90INS1_16FlashAttnFwdSm90INS1_25CollectiveMainloopFwdSm90ILi2EN4cute5tupleIJNS5_1CILi1EEES8_S8_EEENS6_IJNS7_ILi128EEENS7_ILi80EEENS7_ILi256EEEEEELi256ENS_10bfloat16_tEfNS_4arch4Sm90ELb0ELb0ELb1ELb0ELb1ELb0ELb0ELb1ELb1ELb1ELb1ELb0EEENS1_21CollectiveEpilogueFwdINS6_IJSA_SC_SB_EEES9_SE_SG_Li256ELb0ELb1ELb1ELb0EEENS1_19SingleTileSchedulerILb0ELb1ELb1ELi128EEEEEEEEEvNT_6ParamsE --------------------------
	.section	.nv.info._ZN7cutlass13device_kernelIN5flash11enable_sm90INS1_16FlashAttnFwdSm90INS1_25CollectiveMainloopFwdSm90ILi2EN4cute5tupleIJNS5_1CILi1EEES8_S8_EEENS6_IJNS7_ILi128EEENS7_ILi80EEENS7_ILi256EEEEEELi256ENS_10bfloat16_tEfNS_4arch4Sm90ELb0ELb0ELb1ELb0ELb1ELb0ELb0ELb1ELb1ELb1ELb1ELb0EEENS1_21CollectiveEpilogueFwdINS6_IJSA_SC_SB_EEES9_SE_SG_Li256ELb0ELb1ELb1ELb0EEENS1_19SingleTileSchedulerILb0ELb1ELb1ELi128EEEEEEEEEvNT_6ParamsE,"",@"SHT_CUDA_INFO"
	.sectionflags	@""
	.align	4


	//----- nvinfo : EIATTR_CUDA_API_VERSION
	.align		4
        /*0000*/ 	.byte	0x04, 0x37
        /*0002*/ 	.short	(.L_66 - .L_65)
.L_65:
        /*0004*/ 	.word	0x00000082


	//----- nvinfo : EIATTR_KPARAM_INFO
	.align		4
.L_66:
        /*0008*/ 	.byte	0x04, 0x17
        /*000a*/ 	.short	(.L_68 - .L_67)
.L_67:
        /*000c*/ 	.word	0x00000000
        /*0010*/ 	.short	0x0000
        /*0012*/ 	.short	0x0000
        /*0014*/ 	.byte	0x00, 0xf0, 0x01, 0x28


	//----- nvinfo : EIATTR_SPARSE_MMA_MASK
	.align		4
.L_68:
        /*0018*/ 	.byte	0x03, 0x50
        /*001a*/ 	.short	0x0000


	//----- nvinfo : EIATTR_MAXREG_COUNT
	.align		4
        /*001c*/ 	.byte	0x03, 0x1b
        /*001e*/ 	.short	0x00a8


	//----- nvinfo : EIATTR_MERCURY_ISA_VERSION
	.align		4
        /*0020*/ 	.byte	0x03, 0x5f
        /*0022*/ 	.short	0x0101


	//----- nvinfo : EIATTR_VRC_CTA_INIT_COUNT
	.align		4
        /*0024*/ 	.byte	0x02, 0x4a
	.zero		1
	.zero		1


	//----- nvinfo : EIATTR_EXIT_INSTR_OFFSETS
	.align		4
        /*0028*/ 	.byte	0x04, 0x1c
        /*002a*/ 	.short	(.L_70 - .L_69)


	//   ....[0]....
.L_69:
        /*002c*/ 	.word	0x00000010


	//----- nvinfo : EIATTR_MAX_THREADS
	.align		4
.L_70:
        /*0030*/ 	.byte	0x04, 0x05
        /*0032*/ 	.short	(.L_72 - .L_71)
.L_71:
        /*0034*/ 	.word	0x00000180
        /*0038*/ 	.word	0x00000001
        /*003c*/ 	.word	0x00000001


	//----- nvinfo : EIATTR_CBANK_PARAM_SIZE
	.align		4
.L_72:
        /*0040*/ 	.byte	0x03, 0x19
        /*0042*/ 	.short	0x0a00


	//----- nvinfo : EIATTR_PARAM_CBANK
	.align		4
        /*0044*/ 	.byte	0x04, 0x0a
        /*0046*/ 	.short	(.L_74 - .L_73)
	.align		4
.L_73:
        /*0048*/ 	.word	index@(.nv.constant0._ZN7cutlass13device_kernelIN5flash11enable_sm90INS1_16FlashAttnFwdSm90INS1_25CollectiveMainloopFwdSm90ILi2EN4cute5tupleIJNS5_1CILi1EEES8_S8_EEENS6_IJNS7_ILi128EEENS7_ILi80EEENS7_ILi256EEEEEELi256ENS_10bfloat16_tEfNS_4arch4Sm90ELb0ELb0ELb1ELb0ELb1ELb0ELb0ELb1ELb1ELb1ELb1ELb0EEENS1_21CollectiveEpilogueFwdINS6_IJSA_SC_SB_EEES9_SE_SG_Li256ELb0ELb1ELb1ELb0EEENS1_19SingleTileSchedulerILb0ELb1ELb1ELi128EEEEEEEEEvNT_6ParamsE)
        /*004c*/ 	.short	0x0380
        /*004e*/ 	.short	0x0a00


	//----- nvinfo : EIATTR_SW_WAR
	.align		4
.L_74:
        /*0050*/ 	.byte	0x04, 0x36
        /*0052*/ 	.short	(.L_76 - .L_75)
.L_75:
        /*0054*/ 	.word	0x00000008
.L_76:


//--------------------- .nv.info._ZN7cutlass13device_kernelIN5flash11enable_sm90INS1_16FlashAttnFwdSm90INS1_25CollectiveMainloopFwdSm90ILi2EN4cute5tupleIJNS5_1CILi1EEES8_S8_EEENS6_IJNS7_ILi128EEENS7_ILi80EEENS7_ILi256EEEEEELi256ENS_10bfloat16_tEfNS_4arch4Sm90ELb0ELb0ELb1ELb1ELb1ELb0ELb0ELb1ELb1ELb1ELb1ELb0EEENS1_21CollectiveEpilogueFwdINS6_IJSA_SC_SB_EEES9_SE_SG_Li256ELb1ELb1ELb1ELb0EEENS1_36VarlenDynamicPersistentTileSchedulerILi128ELi80ELi256ELi128ELb1ELb1ELb1ELb0ELb1ELb1EEEEEEEEEvNT_6ParamsE --------------------------
	.section	.nv.info._ZN7cutlass13device_kernelIN5flash11enable_sm90INS1_16FlashAttnFwdSm90INS1_25CollectiveMainloopFwdSm90ILi2EN4cute5tupleIJNS5_1CILi1EEES8_S8_EEENS6_IJNS7_ILi128EEENS7_ILi80EEENS7_ILi256EEEEEELi256ENS_10bfloat16_tEfNS_4arch4Sm90ELb0ELb0ELb1ELb1ELb1ELb0ELb0ELb1ELb1ELb1ELb1ELb0EEENS1_21CollectiveEpilogueFwdINS6_IJSA_SC_SB_EEES9_SE_SG_Li256ELb1ELb1ELb1ELb0EEENS1_36VarlenDynamicPersistentTileSchedulerILi128ELi80ELi256ELi128ELb1ELb1ELb1ELb0ELb1ELb1EEEEEEEEEvNT_6ParamsE,"",@"SHT_CUDA_INFO"
	.sectionflags	@""
	.align	4


	//----- nvinfo : EIATTR_CUDA_API_VERSION
	.align		4
        /*0000*/ 	.byte	0x04, 0x37
        /*0002*/ 	.short	(.L_78 - .L_77)
.L_77:
        /*0004*/ 	.word	0x00000082


	//----- nvinfo : EIATTR_KPARAM_INFO
	.align		4
.L_78:
        /*0008*/ 	.byte	0x04, 0x17
        /*000a*/ 	.short	(.L_80 - .L_79)
.L_79:
        /*000c*/ 	.word	0x00000000
        /*0010*/ 	.short	0x0000
        /*0012*/ 	.short	0x0000
        /*0014*/ 	.byte	0x00, 0xf0, 0x01, 0x2a


	//----- nvinfo : EIATTR_SPARSE_MMA_MASK
	.align		4
.L_80:
        /*0018*/ 	.byte	0x03, 0x50
        /*001a*/ 	.short	0x0000


	//----- nvinfo : EIATTR_MAXREG_COUNT
	.align		4
        /*001c*/ 	.byte	0x03, 0x1b
        /*001e*/ 	.short	0x00a8


	//----- nvinfo : EIATTR_MERCURY_ISA_VERSION
	.align		4
        /*0020*/ 	.byte	0x03, 0x5f
        /*0022*/ 	.short	0x0101


	//----- nvinfo : EIATTR_VRC_CTA_INIT_COUNT
	.align		4
        /*0024*/ 	.byte	0x02, 0x4a
	.zero		1
	.zero		1


	//----- nvinfo : EIATTR_EXIT_INSTR_OFFSETS
	.align		4
        /*0028*/ 	.byte	0x04, 0x1c
        /*002a*/ 	.short	(.L_82 - .L_81)


	//   ....[0]....
.L_81:
        /*002c*/ 	.word	0x00000010


	//----- nvinfo : EIATTR_MAX_THREADS
	.align		4
.L_82:
        /*0030*/ 	.byte	0x04, 0x05
        /*0032*/ 	.short	(.L_84 - .L_83)
.L_83:
        /*0034*/ 	.word	0x00000180
        /*0038*/ 	.word	0x00000001
        /*003c*/ 	.word	0x00000001


	//----- nvinfo : EIATTR_CBANK_PARAM_SIZE
	.align		4
.L_84:
        /*0040*/ 	.byte	0x03, 0x19
        /*0042*/ 	.short	0x0a80


	//----- nvinfo : EIATTR_PARAM_CBANK
	.align		4
        /*0044*/ 	.byte	0x04, 0x0a
        /*0046*/ 	.short	(.L_86 - .L_85)
	.align		4
.L_85:
        /*0048*/ 	.word	index@(.nv.constant0._ZN7cutlass13device_kernelIN5flash11enable_sm90INS1_16FlashAttnFwdSm90INS1_25CollectiveMainloopFwdSm90ILi2EN4cute5tupleIJNS5_1CILi1EEES8_S8_EEENS6_IJNS7_ILi128EEENS7_ILi80EEENS7_ILi256EEEEEELi256ENS_10bfloat16_tEfNS_4arch4Sm90ELb0ELb0ELb1ELb1ELb1ELb0ELb0ELb1ELb1ELb1ELb1ELb0EEENS1_21CollectiveEpilogueFwdINS6_IJSA_SC_SB_EEES9_SE_SG_Li256ELb1ELb1ELb1ELb0EEENS1_36VarlenDynamicPersistentTileSchedulerILi128ELi80ELi256ELi128ELb1ELb1ELb1ELb0ELb1ELb1EEEEEEEEEvNT_6ParamsE)
        /*004c*/ 	.short	0x0380
        /*004e*/ 	.short	0x0a80


	//----- nvinfo : EIATTR_SW_WAR
	.align		4
.L_86:
        /*0050*/ 	.byte	0x04, 0x36
        /*0052*/ 	.short	(.L_88 - .L_87)
.L_87:
        /*0054*/ 	.word	0x00000008
.L_88:


//--------------------- .nv.info._ZN7cutlass13device_kernelIN5flash11enable_sm90INS1_16FlashAttnFwdSm90INS1_25CollectiveMainloopFwdSm90ILi2EN4cute5tupleIJNS5_1CILi1EEES8_S8_EEENS6_IJNS7_ILi128EEENS7_ILi80EEENS7_ILi256EEEEEELi256ENS_10bfloat16_tEfNS_4arch4Sm90ELb0ELb0ELb1ELb1ELb1ELb1ELb0ELb1ELb1ELb1ELb1ELb0EEENS1_21CollectiveEpilogueFwdINS6_IJSA_SC_SB_EEES9_SE_SG_Li256ELb1ELb1ELb1ELb0EEENS1_36VarlenDynamicPersistentTileSchedulerILi128ELi80ELi256ELi128ELb1ELb1ELb1ELb0ELb1ELb1EEEEEEEEEvNT_6ParamsE --------------------------
	.section	.nv.info._ZN7cutlass13device_kernelIN5flash11enable_sm90INS1_16FlashAttnFwdSm90INS1_25CollectiveMainloopFwdSm90ILi2EN4cute5tupleIJNS5_1CILi1EEES8_S8_EEENS6_IJNS7_ILi128EEENS7_ILi80EEENS7_ILi256EEEEEELi256ENS_10bfloat16_tEfNS_4arch4Sm90ELb0ELb0ELb1ELb1ELb1ELb1ELb0ELb1ELb1ELb1ELb1ELb0EEENS1_21CollectiveEpilogueFwdINS6_IJSA_SC_SB_EEES9_SE_SG_Li256ELb1ELb1ELb1ELb0EEENS1_36VarlenDynamicPersistentTileSchedulerILi128ELi80ELi256ELi128ELb1ELb1ELb1ELb0ELb1ELb1EEEEEEEEEvNT_6ParamsE,"",@"SHT_CUDA_INFO"
	.sectionflags	@""
	.align	4


	//----- nvinfo : EIATTR_CUDA_API_VERSION
	.align		4
        /*0000*/ 	.byte	0x04, 0x37
        /*0002*/ 	.short	(.L_90 - .L_89)
.L_89:
        /*0004*/ 	.word	0x00000082


	//----- nvinfo : EIATTR_KPARAM_INFO
	.align		4
.L_90:
        /*0008*/ 	.byte	0x04, 0x17
        /*000a*/ 	.short	(.L_92 - .L_91)
.L_91:
        /*000c*/ 	.word	0x00000000
        /*0010*/ 	.short	0x0000
        /*0012*/ 	.short	0x0000
        /*0014*/ 	.byte	0x00, 0xf0, 0x01, 0x2a


	//----- nvinfo : EIATTR_SPARSE_MMA_MASK
	.align		4
.L_92:
        /*0018*/ 	.byte	0x03, 0x50
        /*001a*/ 	.short	0x0000


	//----- nvinfo : EIATTR_MAXREG_COUNT
	.align		4
        /*001c*/ 	.byte	0x03, 0x1b
        /*001e*/ 	.short	0x00a8


	//----- nvinfo : EIATTR_MERCURY_ISA_VERSION
	.align		4
        /*0020*/ 	.byte	0x03, 0x5f
        /*0022*/ 	.short	0x0101


	//----- nvinfo : EIATTR_VRC_CTA_INIT_COUNT
	.align		4
        /*0024*/ 	.byte	0x02, 0x4a
	.zero		1
	.zero		1


	//----- nvinfo : EIATTR_EXIT_INSTR_OFFSETS
	.align		4
        /*0028*/ 	.byte	0x04, 0x1c
        /*002a*/ 	.short	(.L_94 - .L_93)


	//   ....[0]....
.L_93:
        /*002c*/ 	.word	0x00000010


	//----- nvinfo : EIATTR_MAX_THREADS
	.align		4
.L_94:
        /*0030*/ 	.byte	0x04, 0x05
        /*0032*/ 	.short	(.L_96 - .L_95)
.L_95:
        /*0034*/ 	.word	0x00000180
        /*0038*/ 	.word	0x00000001
        /*003c*/ 	.word	0x00000001


	//----- nvinfo : EIATTR_CBANK_PARAM_SIZE
	.align		4
.L_96:
        /*0040*/ 	.byte	0x03, 0x19
        /*0042*/ 	.short	0x0a80


	//----- nvinfo : EIATTR_PARAM_CBANK
	.align		4
        /*0044*/ 	.byte	0x04, 0x0a
        /*0046*/ 	.short	(.L_98 - .L_97)
	.align		4
.L_97:
        /*0048*/ 	.word	index@(.nv.constant0._ZN7cutlass13device_kernelIN5flash11enable_sm90INS1_16FlashAttnFwdSm90INS1_25CollectiveMainloopFwdSm90ILi2EN4cute5tupleIJNS5_1CILi1EEES8_S8_EEENS6_IJNS7_ILi128EEENS7_ILi80EEENS7_ILi256EEEEEELi256ENS_10bfloat16_tEfNS_4arch4Sm90ELb0ELb0ELb1ELb1ELb1ELb1ELb0ELb1ELb1ELb1ELb1ELb0EEENS1_21CollectiveEpilogueFwdINS6_IJSA_SC_SB_EEES9_SE_SG_Li256ELb1ELb1ELb1ELb0EEENS1_36VarlenDynamicPersistentTileSchedulerILi128ELi80ELi256ELi128ELb1ELb1ELb1ELb0ELb1ELb1EEEEEEEEEvNT_6ParamsE)
        /*004c*/ 	.short	0x0380
        /*004e*/ 	.short	0x0a80


	//----- nvinfo : EIATTR_SW_WAR
	.align		4
.L_98:
        /*0050*/ 	.byte	0x04, 0x36
        /*0052*/ 	.short	(.L_100 - .L_99)
.L_99:
        /*0054*/ 	.word	0x00000008
.L_100:


//--------------------- .nv.info._ZN7cutlass13device_kernelIN5flash11enable_sm90INS1_16FlashAttnFwdSm90INS1_25CollectiveMainloopFwdSm90ILi2EN4cute5tupleIJNS5_1CILi1EEES8_S8_EEENS6_IJNS7_ILi128EEENS7_ILi64EEENS7_ILi256EEEEEELi256ENS_10bfloat16_tEfNS_4arch4Sm90ELb0ELb1ELb1ELb0ELb1ELb0ELb0ELb1ELb1ELb1ELb1ELb0EEENS1_21CollectiveEpilogueFwdINS6_IJSA_SC_SB_EEES9_SE_SG_Li256ELb0ELb1ELb1ELb0EEENS1_19SingleTileSchedulerILb0ELb1ELb1ELi128EEEEEEEEEvNT_6ParamsE --------------------------
	.section	.nv.info._ZN7cutlass13device_kernelIN5flash11enable_sm90INS1_16FlashAttnFwdSm90INS1_25CollectiveMainloopFwdSm90ILi2EN4cute5tupleIJNS5_1CILi1EEES8_S8_EEENS6_IJNS7_ILi128EEENS7_ILi64EEENS7_ILi256EEEEEELi256ENS_10bfloat16_tEfNS_4arch4Sm90ELb0ELb1ELb1ELb0ELb1ELb0ELb0ELb1ELb1ELb1ELb1ELb0EEENS1_21CollectiveEpilogueFwdINS6_IJSA_SC_SB_EEES9_SE_SG_Li256ELb0ELb1ELb1ELb0EEENS1_19SingleTileSchedulerILb0ELb1ELb1ELi128EEEEEEEEEvNT_6ParamsE,"",@"SHT_CUDA_INFO"
	.sectionflags	@""
	.align	4


	//----- nvinfo : EIATTR_CUDA_API_VERSION
	.align		4
        /*0000*/ 	.byte	0x04, 0x37
        /*0002*/ 	.short	(.L_102 - .L_101)
.L_101:
        /*0004*/ 	.word	0x00000082


	//----- nvinfo : EIATTR_KPARAM_INFO
	.align		4
.L_102:
        /*0008*/ 	.byte	0x04, 0x17
        /*000a*/ 	.short	(.L_104 - .L_103)
.L_103:
        /*000c*/ 	.word	0x00000000
        /*0010*/ 	.short	0x0000
        /*0012*/ 	.short	0x0000
        /*0014*/ 	.byte	0x00, 0xf0, 0x01, 0x28


	//----- nvinfo : EIATTR_SPARSE_MMA_MASK
	.align		4
.L_104:
        /*0018*/ 	.byte	0x03, 0x50
        /*001a*/ 	.short	0x0000


	//----- nvinfo : EIATTR_MAXREG_COUNT
	.align		4
        /*001c*/ 	.byte	0x03, 0x1b
        /*001e*/ 	.short	0x00a8


	//----- nvinfo : EIATTR_MERCURY_ISA_VERSION
	.align		4
        /*0020*/ 	.byte	0x03, 0x5f
        /*0022*/ 	.short	0x0101


	//----- nvinfo : EIATTR_VRC_CTA_INIT_COUNT
	.align		4
        /*0024*/ 	.byte	0x02, 0x4a
	.zero		1
	.zero		1


	//----- nvinfo : EIATTR_EXIT_INSTR_OFFSETS
	.align		4
        /*0028*/ 	.byte	0x04, 0x1c
        /*002a*/ 	.short	(.L_106 - .L_105)


	//   ....[0]....
.L_105:
        /*002c*/ 	.word	0x00000010


	//----- nvinfo : EIATTR_MAX_THREADS
	.align		4
.L_106:
        /*0030*/ 	.byte	0x04, 0x05
        /*0032*/ 	.short	(.L_108 - .L_107)
.L_107:
        /*0034*/ 	.word	0x00000180
        /*0038*/ 	.word	0x00000001
        /*003c*/ 	.word	0x00000001


	//----- nvinfo : EIATTR_CBANK_PARAM_SIZE
	.align		4
.L_108:
        /*0040*/ 	.byte	0x03, 0x19
        /*0042*/ 	.short	0x0a00


	//----- nvinfo : EIATTR_PARAM_CBANK
	.align		4
        /*0044*/ 	.byte	0x04, 0x0a
        /*0046*/ 	.short	(.L_110 - .L_109)
	.align		4
.L_109:
        /*0048*/ 	.word	index@(.nv.constant0._ZN7cutlass13device_kernelIN5flash11enable_sm90INS1_16FlashAttnFwdSm90INS1_25CollectiveMainloopFwdSm90ILi2EN4cute5tupleIJNS5_1CILi1EEES8_S8_EEENS6_IJNS7_ILi128EEENS7_ILi64EEENS7_ILi256EEEEEELi256ENS_10bfloat16_tEfNS_4arch4Sm90ELb0ELb1ELb1ELb0ELb1ELb0ELb0ELb1ELb1ELb1ELb1ELb0EEENS1_21CollectiveEpilogueFwdINS6_IJSA_SC_SB_EEES9_SE_SG_Li256ELb0ELb1ELb1ELb0EEENS1_19SingleTileSchedulerILb0ELb1ELb1ELi128EEEEEEEEEvNT_6ParamsE)
        /*004c*/ 	.short	0x0380
        /*004e*/ 	.short	0x0a00


	//----- nvinfo : EIATTR_SW_WAR
	.align		4
.L_110:
        /*0050*/ 	.byte	0x04, 0x36
        /*0052*/ 	.short	(.L_112 - .L_111)
.L_111:
        /*0054*/ 	.word	0x00000008
.L_112:


//--------------------- .nv.info._ZN7cutlass13device_kernelIN5flash11enable_sm90INS1_16FlashAttnFwdSm90INS1_25CollectiveMainloopFwdSm90ILi2EN4cute5tupleIJNS5_1CILi1EEES8_S8_EEENS6_IJNS7_ILi128EEENS7_ILi64EEENS7_ILi256EEEEEELi256ENS_10bfloat16_tEfNS_4arch4Sm90ELb0ELb1ELb1ELb1ELb1ELb0ELb0ELb1ELb1ELb1ELb1ELb0EEENS1_21CollectiveEpilogueFwdINS6_IJSA_SC_SB_EEES9_SE_SG_Li256ELb1ELb1ELb1ELb0EEENS1_36VarlenDynamicPersistentTileSchedulerILi128ELi64ELi256ELi128ELb1ELb1ELb1ELb1ELb0ELb1EEEEEEEEEvNT_6ParamsE --------------------------
	.section	.nv.info._ZN7cutlass13device_kernelIN5flash11enable_sm90INS1_16FlashAttnFwdSm90INS1_25CollectiveMainloopFwdSm90ILi2EN4cute5tupleIJNS5_1CILi1EEES8_S8_EEENS6_IJNS7_ILi128EEENS7_ILi64EEENS7_ILi256EEEEEELi256ENS_10bfloat16_tEfNS_4arch4Sm90ELb0ELb1ELb1ELb1ELb1ELb0ELb0ELb1ELb1ELb1ELb1ELb0EEENS1_21CollectiveEpilogueFwdINS6_IJSA_SC_SB_EEES9_SE_SG_Li256ELb1ELb1ELb1ELb0EEENS1_36VarlenDynamicPersistentTileSchedulerILi128ELi64ELi256ELi128ELb1ELb1ELb1ELb1ELb0ELb1EEEEEEEEEvNT_6ParamsE,"",@"SHT_CUDA_INFO"
	.sectionflags	@""
	.align	4


	//----- nvinfo : EIATTR_CUDA_API_VERSION
	.align		4
        /*0000*/ 	.byte	0x04, 0x37
        /*0002*/ 	.short	(.L_114 - .L_113)
.L_113:
        /*0004*/ 	.word	0x00000082


	//----- nvinfo : EIATTR_KPARAM_INFO
	.align		4
.L_114:
        /*0008*/ 	.byte	0x04, 0x17
        /*000a*/ 	.short	(.L_116 - .L_115)
.L_115:
        /*000c*/ 	.word	0x00000000
        /*0010*/ 	.short	0x0000
        /*0012*/ 	.short	0x0000
        /*0014*/ 	.byte	0x00, 0xf0, 0x01, 0x2a


	//----- nvinfo : EIATTR_SPARSE_MMA_MASK
	.align		4
.L_116:
        /*0018*/ 	.byte	0x03, 0x50
        /*001a*/ 	.short	0x0000


	//----- nvinfo : EIATTR_MAXREG_COUNT
	.align		4
        /*001c*/ 	.byte	0x03, 0x1b
        /*001e*/ 	.short	0x00a8


	//----- nvinfo : EIATTR_MERCURY_ISA_VERSION
	.align		4
        /*0020*/ 	.byte	0x03, 0x5f
        /*0022*/ 	.short	0x0101


	//----- nvinfo : EIATTR_VRC_CTA_INIT_COUNT
	.align		4
        /*0024*/ 	.byte	0x02, 0x4a
	.zero		1
	.zero		1


	//----- nvinfo : EIATTR_EXIT_INSTR_OFFSETS
	.align		4
        /*0028*/ 	.byte	0x04, 0x1c
        /*002a*/ 	.short	(.L_118 - .L_117)


	//   ....[0]....
.L_117:
        /*002c*/ 	.word	0x00000010


	//----- nvinfo : EIATTR_MAX_THREADS
	.align		4
.L_118:
        /*0030*/ 	.byte	0x04, 0x05
        /*0032*/ 	.short	(.L_120 - .L_119)
.L_119:
        /*0034*/ 	.word	0x00000180
        /*0038*/ 	.word	0x00000001
        /*003c*/ 	.word	0x00000001


	//----- nvinfo : EIATTR_CBANK_PARAM_SIZE
	.align		4
.L_120:
        /*0040*/ 	.byte	0x03, 0x19
        /*0042*/ 	.short	0x0a80


	//----- nvinfo : EIATTR_PARAM_CBANK
	.align		4
        /*0044*/ 	.byte	0x04, 0x0a
        /*0046*/ 	.short	(.L_122 - .L_121)
	.align		4
.L_121:
        /*0048*/ 	.word	index@(.nv.constant0._ZN7cutlass13device_kernelIN5flash11enable_sm90INS1_16FlashAttnFwdSm90INS1_25CollectiveMainloopFwdSm90ILi2EN4cute5tupleIJNS5_1CILi1EEES8_S8_EEENS6_IJNS7_ILi128EEENS7_ILi64EEENS7_ILi256EEEEEELi256ENS_10bfloat16_tEfNS_4arch4Sm90ELb0ELb1ELb1ELb1ELb1ELb0ELb0ELb1ELb1ELb1ELb1ELb0EEENS1_21CollectiveEpilogueFwdINS6_IJSA_SC_SB_EEES9_SE_SG_Li256ELb1ELb1ELb1ELb0EEENS1_36VarlenDynamicPersistentTileSchedulerILi128ELi64ELi256ELi128ELb1ELb1ELb1ELb1ELb0ELb1EEEEEEEEEvNT_6ParamsE)
        /*004c*/ 	.short	0x0380
        /*004e*/ 	.short	0x0a80


	//----- nvinfo : EIATTR_SW_WAR
	.align		4
.L_122:
        /*0050*/ 	.byte	0x04, 0x36
        /*0052*/ 	.short	(.L_124 - .L_123)
.L_123:
        /*0054*/ 	.word	0x00000008
.L_124:


//--------------------- .nv.info._ZN7cutlass13device_kernelIN5flash11enable_sm90INS1_16FlashAttnFwdSm90INS1_25CollectiveMainloopFwdSm90ILi2EN4cute5tupleIJNS5_1CILi1EEES8_S8_EEENS6_IJNS7_ILi128EEENS7_ILi64EEENS7_ILi256EEEEEELi256ENS_10bfloat16_tEfNS_4arch4Sm90ELb0ELb1ELb1ELb1ELb1ELb1ELb0ELb1ELb1ELb1ELb1ELb0EEENS1_21CollectiveEpilogueFwdINS6_IJSA_SC_SB_EEES9_SE_SG_Li256ELb1ELb1ELb1ELb0EEENS1_36VarlenDynamicPersistentTileSchedulerILi128ELi64ELi256ELi128ELb1ELb1ELb1ELb1ELb0ELb1EEEEEEEEEvNT_6ParamsE --------------------------
	.section	.nv.info._ZN7cutlass13device_kernelIN5flash11enable_sm90INS1_16FlashAttnFwdSm90INS1_25CollectiveMainloopFwdSm90ILi2EN4cute5tupleIJNS5_1CILi1EEES8_S8_EEENS6_IJNS7_ILi128EEENS7_ILi64EEENS7_ILi256EEEEEELi256ENS_10bfloat16_tEfNS_4arch4Sm90ELb0ELb1ELb1ELb1ELb1ELb1ELb0ELb1ELb1ELb1ELb1ELb0EEENS1_21CollectiveEpilogueFwdINS6_IJSA_SC_SB_EEES9_SE_SG_Li256ELb1ELb1ELb1ELb0EEENS1_36VarlenDynamicPersistentTileSchedulerILi128ELi64ELi256ELi128ELb1ELb1ELb1ELb1ELb0ELb1EEEEEEEEEvNT_6ParamsE,"",@"SHT_CUDA_INFO"
	.sectionflags	@""
	.align	4


	//----- nvinfo : EIATTR_CUDA_API_VERSION
	.align		4
        /*0000*/ 	.byte	0x04, 0x37
        /*0002*/ 	.short	(.L_126 - .L_125)
.L_125:
        /*0004*/ 	.word	0x00000082


	//----- nvinfo : EIATTR_KPARAM_INFO
	.align		4
.L_126:
        /*0008*/ 	.byte	0x04, 0x17
        /*000a*/ 	.short	(.L_128 - .L_127)
.L_127:
        /*000c*/ 	.word	0x00000000
        /*0010*/ 	.short	0x0000
        /*0012*/ 	.short	0x0000
        /*0014*/ 	.byte	0x00, 0xf0, 0x01, 0x2a


	//----- nvinfo : EIATTR_SPARSE_MMA_MASK
	.align		4
.L_128:
        /*0018*/ 	.byte	0x03, 0x50
        /*001a*/ 	.short	0x0000


	//----- nvinfo : EIATTR_MAXREG_COUNT
	.align		4
        /*001c*/ 	.byte	0x03, 0x1b
        /*001e*/ 	.short	0x00a8


	//----- nvinfo : EIATTR_MERCURY_ISA_VERSION
	.align		4
        /*0020*/ 	.byte	0x03, 0x5f
        /*0022*/ 	.short	0x0101


	//----- nvinfo : EIATTR_VRC_CTA_INIT_COUNT
	.align		4
        /*0024*/ 	.byte	0x02, 0x4a
	.zero		1
	.zero		1


	//----- nvinfo : EIATTR_EXIT_INSTR_OFFSETS
	.align		4
        /*0028*/ 	.byte	0x04, 0x1c
        /*002a*/ 	.short	(.L_130 - .L_129)


	//   ....[0]....
.L_129:
        /*002c*/ 	.word	0x00000010


	//----- nvinfo : EIATTR_MAX_THREADS
	.align		4
.L_130:
        /*0030*/ 	.byte	0x04, 0x05
        /*0032*/ 	.short	(.L_132 - .L_131)
.L_131:
        /*0034*/ 	.word	0x00000180
        /*0038*/ 	.word	0x00000001
        /*003c*/ 	.word	0x00000001


	//----- nvinfo : EIATTR_CBANK_PARAM_SIZE
	.align		4
.L_132:
        /*0040*/ 	.byte	0x03, 0x19
        /*0042*/ 	.short	0x0a80


	//----- nvinfo : EIATTR_PARAM_CBANK
	.align		4
        /*0044*/ 	.byte	0x04, 0x0a
        /*0046*/ 	.short	(.L_134 - .L_133)
	.align		4
.L_133:
        /*0048*/ 	.word	index@(.nv.constant0._ZN7cutlass13device_kernelIN5flash11enable_sm90INS1_16FlashAttnFwdSm90INS1_25CollectiveMainloopFwdSm90ILi2EN4cute5tupleIJNS5_1CILi1EEES8_S8_EEENS6_IJNS7_ILi128EEENS7_ILi64EEENS7_ILi256EEEEEELi256ENS_10bfloat16_tEfNS_4arch4Sm90ELb0ELb1ELb1ELb1ELb1ELb1ELb0ELb1ELb1ELb1ELb1ELb0EEENS1_21CollectiveEpilogueFwdINS6_IJSA_SC_SB_EEES9_SE_SG_Li256ELb1ELb1ELb1ELb0EEENS1_36VarlenDynamicPersistentTileSchedulerILi128ELi64ELi256ELi128ELb1ELb1ELb1ELb1ELb0ELb1EEEEEEEEEvNT_6ParamsE)
        /*004c*/ 	.short	0x0380
        /*004e*/ 	.short	0x0a80


	//----- nvinfo : EIATTR_SW_WAR
	.align		4
.L_134:
        /*0050*/ 	.byte	0x04, 0x36
        /*0052*/ 	.short	(.L_136 - .L_135)
.L_135:
        /*0054*/ 	.word	0x00000008
.L_136:


//--------------------- .nv.info._ZN7cutlass13device_kernelIN5flash11enable_sm90INS1_16FlashAttnFwdSm90INS1_25CollectiveMainloopFwdSm90ILi2EN4cute5tupleIJNS5_1CILi1EEES8_S8_EEENS6_IJNS7_ILi128EEENS7_ILi80EEENS7_ILi256EEEEEELi256ENS_10bfloat16_tEfNS_4arch4Sm90ELb1ELb0ELb1ELb0ELb1ELb0ELb0ELb1ELb1ELb1ELb1ELb0EEENS1_21CollectiveEpilogueFwdINS6_IJSA_SC_SB_EEES9_SE_SG_Li256ELb0ELb1ELb1ELb0EEENS1_19SingleTileSchedulerILb0ELb1ELb1ELi128EEEEEEEEEvNT_6ParamsE --------------------------
	.section	.nv.info._ZN7cutlass13device_kernelIN5flash11enable_sm90INS1_16FlashAttnFwdSm90INS1_25CollectiveMainloopFwdSm90ILi2EN4cute5tupleIJNS5_1CILi1EEES8_S8_EEENS6_IJNS7_ILi128EEENS7_ILi80EEENS7_ILi256EEEEEELi256ENS_10bfloat16_tEfNS_4arch4Sm90ELb1ELb0ELb1ELb0ELb1ELb0ELb0ELb1ELb1ELb1ELb1ELb0EEENS1_21CollectiveEpilogueFwdINS6_IJSA_SC_SB_EEES9_SE_SG_Li256ELb0ELb1ELb1ELb0EEENS1_19SingleTileSchedulerILb0ELb1ELb1ELi128EEEEEEEEEvNT_6ParamsE,"",@"SHT_CUDA_INFO"
	.sectionflags	@""
	.align	4


	//----- nvinfo : EIATTR_CUDA_API_VERSION
	.align		4
        /*0000*/ 	.byte	0x04, 0x37
        /*0002*/ 	.short	(.L_138 - .L_137)
.L_137:
        /*0004*/ 	.word	0x00000082


	//----- nvinfo : EIATTR_KPARAM_INFO
	.align		4
.L_138:
        /*0008*/ 	.byte	0x04, 0x17
        /*000a*/ 	.short	(.L_140 - .L_139)
.L_139:
        /*000c*/ 	.word	0x00000000
        /*0010*/ 	.short	0x0000
        /*0012*/ 	.short	0x0000
        /*0014*/ 	.byte	0x00, 0xf0, 0x01, 0x28


	//----- nvinfo : EIATTR_SPARSE_MMA_MASK
	.align		4
.L_140:
        /*0018*/ 	.byte	0x03, 0x50
        /*001a*/ 	.short	0x0000


	//----- nvinfo : EIATTR_MAXREG_COUNT
	.align		4
        /*001c*/ 	.byte	0x03, 0x1b
        /*001e*/ 	.short	0x00a8


	//----- nvinfo : EIATTR_MERCURY_ISA_VERSION
	.align		4
        /*0020*/ 	.byte	0x03, 0x5f
        /*0022*/ 	.short	0x0101


	//----- nvinfo : EIATTR_VRC_CTA_INIT_COUNT
	.align		4
        /*0024*/ 	.byte	0x02, 0x4a
	.zero		1
	.zero		1


	//----- nvinfo : EIATTR_EXIT_INSTR_OFFSETS
	.align		4
        /*0028*/ 	.byte	0x04, 0x1c
        /*002a*/ 	.short	(.L_142 - .L_141)


	//   ....[0]....
.L_141:
        /*002c*/ 	.word	0x00000010


	//----- nvinfo : EIATTR_MAX_THREADS
	.align		4
.L_142:
        /*0030*/ 	.byte	0x04, 0x05
        /*0032*/ 	.short	(.L_144 - .L_143)
.L_143:
        /*0034*/ 	.word	0x00000180
        /*0038*/ 	.word	0x00000001
        /*003c*/ 	.word	0x00000001


	//----- nvinfo : EIATTR_CBANK_PARAM_SIZE
	.align		4
.L_144:
        /*0040*/ 	.byte	0x03, 0x19
        /*0042*/ 	.short	0x0a00


	//----- nvinfo : EIATTR_PARAM_CBANK
	.align		4
        /*0044*/ 	.byte	0x04, 0x0a
        /*0046*/ 	.short	(.L_146 - .L_145)
	.align		4
.L_145:
        /*0048*/ 	.word	index@(.nv.constant0._ZN7cutlass13device_kernelIN5flash11enable_sm90INS1_16FlashAttnFwdSm90INS1_25CollectiveMainloopFwdSm90ILi2EN4cute5tupleIJNS5_1CILi1EEES8_S8_EEENS6_IJNS7_ILi128EEENS7_ILi80EEENS7_ILi256EEEEEELi256ENS_10bfloat16_tEfNS_4arch4Sm90ELb1ELb0ELb1ELb0ELb1ELb0ELb0ELb1ELb1ELb1ELb1ELb0EEENS1_21CollectiveEpilogueFwdINS6_IJSA_SC_SB_EEES9_SE_SG_Li256ELb0ELb1ELb1ELb0EEENS1_19SingleTileSchedulerILb0ELb1ELb1ELi128EEEEEEEEEvNT_6ParamsE)
        /*004c*/ 	.short	0x0380
        /*004e*/ 	.short	0x0a00


	//----- nvinfo : EIATTR_SW_WAR
	.align		4
.L_146:
        /*0050*/ 	.byte	0x04, 0x36
        /*0052*/ 	.short	(.L_148 - .L_147)
.L_147:
        /*0054*/ 	.word	0x00000008
.L_148:


//--------------------- .nv.info._ZN7cutlass13device_kernelIN5flash11enable_sm90INS1_16FlashAttnFwdSm90INS1_25CollectiveMainloopFwdSm90ILi2EN4cute5tupleIJNS5_1CILi1EEES8_S8_EEENS6_IJNS7_ILi128EEENS7_ILi80EEENS7_ILi256EEEEEELi256ENS_10bfloat16_tEfNS_4arch4Sm90ELb1ELb0ELb1ELb1ELb1ELb0ELb0ELb1ELb1ELb1ELb1ELb0EEENS1_21CollectiveEpilogueFwdINS6_IJSA_SC_SB_EEES9_SE_SG_Li256ELb1ELb1ELb1ELb0EEENS1_36VarlenDynamicPersistentTileSchedulerILi128ELi80ELi256ELi128ELb1ELb1ELb1ELb1ELb1ELb1EEEEEEEEEvNT_6ParamsE --------------------------
	.section	.nv.info._ZN7cutlass13device_kernelIN5flash11enable_sm90INS1_16FlashAttnFwdSm90INS1_25CollectiveMainloopFwdSm90ILi2EN4cute5tupleIJNS5_1CILi1EEES8_S8_EEENS6_IJNS7_ILi128EEENS7_ILi80EEENS7_ILi256EEEEEELi256ENS_10bfloat16_tEfNS_4arch4Sm90ELb1ELb0ELb1ELb1ELb1ELb0ELb0ELb1ELb1ELb1ELb1ELb0EEENS1_21CollectiveEpilogueFwdINS6_IJSA_SC_SB_EEES9_SE_SG_Li256ELb1ELb1ELb1ELb0EEENS1_36VarlenDynamicPersistentTileSchedulerILi128ELi80ELi256ELi128ELb1ELb1ELb1ELb1ELb1ELb1EEEEEEEEEvNT_6ParamsE,"",@"SHT_CUDA_INFO"
	.sectionflags	@""
	.align	4


	//----- nvinfo : EIATTR_CUDA_API_VERSION
	.align		4
        /*0000*/ 	.byte	0x04, 0x37
        /*0002*/ 	.short	(.L_150 - .L_149)
.L_149:
        /*0004*/ 	.word	0x00000082


	//----- nvinfo : EIATTR_KPARAM_INFO
	.align		4
.L_150:
        /*0008*/ 	.byte	0x04, 0x17
        /*000a*/ 	.short	(.L_152 - .L_151)
.L_151:
        /*000c*/ 	.word	0x00000000
        /*0010*/ 	.short	0x0000
        /*0012*/ 	.short	0x0000
        /*0014*/ 	.byte	0x00, 0xf0, 0x01, 0x2a


	//----- nvinfo : EIATTR_SPARSE_MMA_MASK
	.align		4
.L_152:
        /*0018*/ 	.byte	0x03, 0x50
        /*001a*/ 	.short	0x0000


	//----- nvinfo : EIATTR_MAXREG_COUNT
	.align		4
        /*001c*/ 	.byte	0x03, 0x1b
        /*001e*/ 	.short	0x00a8


	//----- nvinfo : EIATTR_MERCURY_ISA_VERSION
	.align		4
        /*0020*/ 	.byte	0x03, 0x5f
        /*0022*/ 	.short	0x0101


	//----- nvinfo : EIATTR_VRC_CTA_INIT_COUNT
	.align		4
        /*0024*/ 	.byte	0x02, 0x4a
	.zero		1
	.zero		1


	//----- nvinfo : EIATTR_EXIT_INSTR_OFFSETS
	.align		4
        /*0028*/ 	.byte	0x04, 0x1c
        /*002a*/ 	.short	(.L_154 - .L_153)


	//   ....[0]....
.L_153:
        /*002c*/ 	.word	0x00000010


	//----- nvinfo : EIATTR_MAX_THREADS
	.align		4
.L_154:
        /*0030*/ 	.byte	0x04, 0x05
        /*0032*/ 	.short	(.L_156 - .L_155)
.L_155:
        /*0034*/ 	.word	0x00000180
        /*0038*/ 	.word	0x00000001
        /*003c*/ 	.word	0x00000001


	//----- nvinfo : EIATTR_CBANK_PARAM_SIZE
	.align		4
.L_156:
        /*0040*/ 	.byte	0x03, 0x19
        /*0042*/ 	.short	0x0a80


	//----- nvinfo : EIATTR_PARAM_CBANK
	.align		4
        /*0044*/ 	.byte	0x04, 0x0a
        /*0046*/ 	.short	(.L_158 - .L_157)
	.align		4
.L_157:
        /*0048*/ 	.word	index@(.nv.constant0._ZN7cutlass13device_kernelIN5flash11enable_sm90INS1_16FlashAttnFwdSm90INS1_25CollectiveMainloopFwdSm90ILi2EN4cute5tupleIJNS5_1CILi1EEES8_S8_EEENS6_IJNS7_ILi128EEENS7_ILi80EEENS7_ILi256EEEEEELi256ENS_10bfloat16_tEfNS_4arch4Sm90ELb1ELb0ELb1ELb1ELb1ELb0ELb0ELb1ELb1ELb1ELb1ELb0EEENS1_21CollectiveEpilogueFwdINS6_IJSA_SC_SB_EEES9_SE_SG_Li256ELb1ELb1ELb1ELb0EEENS1_36VarlenDynamicPersistentTileSchedulerILi128ELi80ELi256ELi128ELb1ELb1ELb1ELb1ELb1ELb1EEEEEEEEEvNT_6ParamsE)
        /*004c*/ 	.short	0x0380
        /*004e*/ 	.short	0x0a80


	//----- nvinfo : EIATTR_SW_WAR
	.align		4
.L_158:
        /*0050*/ 	.byte	0x04, 0x36
        /*0052*/ 	.short	(.L_160 - .L_159)
.L_159:
        /*0054*/ 	.word	0x00000008
.L_160:


//--------------------- .nv.info._ZN7cutlass13device_kernelIN5flash11enable_sm90INS1_16FlashAttnFwdSm90INS1_25CollectiveMainloopFwdSm90ILi2EN4cute5tupleIJNS5_1CILi1EEES8_S8_EEENS6_IJNS7_ILi128EEENS7_ILi80EEENS7_ILi256EEEEEELi256ENS_10bfloat16_tEfNS_4arch4Sm90ELb1ELb0ELb1ELb1ELb1ELb1ELb0ELb1ELb1ELb1ELb1ELb0EEENS1_21CollectiveEpilogueFwdINS6_IJSA_SC_SB_EEES9_SE_SG_Li256ELb1ELb1ELb1ELb0EEENS1_36VarlenDynamicPersistentTileSchedulerILi128ELi80ELi256ELi128ELb1ELb1ELb1ELb1ELb1ELb1EEEEEEEEEvNT_6ParamsE --------------------------
	.section	.nv.info._ZN7cutlass13device_kernelIN5flash11enable_sm90INS1_16FlashAttnFwdSm90INS1_25CollectiveMainloopFwdSm90ILi2EN4cute5tupleIJNS5_1CILi1EEES8_S8_EEENS6_IJNS7_ILi128EEENS7_ILi80EEENS7_ILi256EEEEEELi256ENS_10bfloat16_tEfNS_4arch4Sm90ELb1ELb0ELb1ELb1ELb1ELb1ELb0ELb1ELb1ELb1ELb1ELb0EEENS1_21CollectiveEpilogueFwdINS6_IJSA_SC_SB_EEES9_SE_SG_Li256ELb1ELb1ELb1ELb0EEENS1_36VarlenDynamicPersistentTileSchedulerILi128ELi80ELi256ELi128ELb1ELb1ELb1ELb1ELb1ELb1EEEEEEEEEvNT_6ParamsE,"",@"SHT_CUDA_INFO"
	.sectionflags	@""
	.align	4


	//----- nvinfo : EIATTR_CUDA_API_VERSION
	.align		4
        /*0000*/ 	.byte	0x04, 0x37
        /*0002*/ 	.short	(.L_162 - .L_161)
.L_161:
        /*0004*/ 	.word	0x00000082


	//----- nvinfo : EIATTR_KPARAM_INFO
	.align		4
.L_162:
        /*0008*/ 	.byte	0x04, 0x17
        /*000a*/ 	.short	(.L_164 - .L_163)
.L_163:
        /*000c*/ 	.word	0x00000000
        /*0010*/ 	.short	0x0000
        /*0012*/ 	.short	0x0000
        /*0014*/ 	.byte	0x00, 0xf0, 0x01, 0x2a


	//----- nvinfo : EIATTR_SPARSE_MMA_MASK
	.align		4
.L_164:
        /*0018*/ 	.byte	0x03, 0x50
        /*001a*/ 	.short	0x0000


	//----- nvinfo : EIATTR_MAXREG_COUNT
	.align		4
        /*001c*/ 	.byte	0x03, 0x1b
        /*001e*/ 	.short	0x00a8


	//----- nvinfo : EIATTR_MERCURY_ISA_VERSION
	.align		4
        /*0020*/ 	.byte	0x03, 0x5f
        /*0022*/ 	.short	0x0101


	//----- nvinfo : EIATTR_VRC_CTA_INIT_COUNT
	.align		4
        /*0024*/ 	.byte	0x02, 0x4a
	.zero		1
	.zero		1


	//----- nvinfo : EIATTR_EXIT_INSTR_OFFSETS
	.align		4
        /*0028*/ 	.byte	0x04, 0x1c
        /*002a*/ 	.short	(.L_166 - .L_165)


	//   ....[0]....
.L_165:
        /*002c*/ 	.word	0x00000010


	//----- nvinfo : EIATTR_MAX_THREADS
	.align		4
.L_166:
        /*0030*/ 	.byte	0x04, 0x05
        /*0032*/ 	.short	(.L_168 - .L_167)
.L_167:
        /*0034*/ 	.word	0x00000180
        /*0038*/ 	.word	0x00000001
        /*003c*/ 	.word	0x00000001


	//----- nvinfo : EIATTR_CBANK_PARAM_SIZE
	.align		4
.L_168:
        /*0040*/ 	.byte	0x03, 0x19
        /*0042*/ 	.short	0x0a80


	//----- nvinfo : EIATTR_PARAM_CBANK
	.align		4
        /*0044*/ 	.byte	0x04, 0x0a
        /*0046*/ 	.short	(.L_170 - .L_169)
	.align		4
.L_169:
        /*0048*/ 	.word	index@(.nv.constant0._ZN7cutlass13device_kernelIN5flash11enable_sm90INS1_16FlashAttnFwdSm90INS1_25CollectiveMainloopFwdSm90ILi2EN4cute5tupleIJNS5_1CILi1EEES8_S8_EEENS6_IJNS7_ILi128EEENS7_ILi80EEENS7_ILi256EEEEEELi256ENS_10bfloat16_tEfNS_4arch4Sm90ELb1ELb0ELb1ELb1ELb1ELb1ELb0ELb1ELb1ELb1ELb1ELb0EEENS1_21CollectiveEpilogueFwdINS6_IJSA_SC_SB_EEES9_SE_SG_Li256ELb1ELb1ELb1ELb0EEENS1_36VarlenDynamicPersistentTileSchedulerILi128ELi80ELi256ELi128ELb1ELb1ELb1ELb1ELb1ELb1EEEEEEEEEvNT_6ParamsE)
        /*004c*/ 	.short	0x0380
        /*004e*/ 	.short	0x0a80


	//----- nvinfo : EIATTR_SW_WAR
	.align		4
.L_170:
        /*0050*/ 	.byte	0x04, 0x36
        /*0052*/ 	.short	(.L_172 - .L_171)
.L_171:
        /*0054*/ 	.word	0x00000008
.L_172:


//--------------------- .nv.callgraph             --------------------------
	.section	.nv.callgraph,"",@"SHT_CUDA_CALLGRAPH"
	.align	4
	.sectionentsize	8
	.align		4
        /*0000*/ 	.word	0x00000000
	.align		4
        /*0004*/ 	.word	0xffffffff
	.align		4
        /*0008*/ 	.word	0x00000000
	.align		4
        /*000c*/ 	.word	0xfffffffe
	.align		4
        /*0010*/ 	.word	0x00000000
	.align		4
        /*0014*/ 	.word	0xfffffffd
	.align		4
        /*0018*/ 	.word	0x00000000
	.align		4
        /*001c*/ 	.word	0xfffffffc


//--------------------- .nv.constant4             --------------------------
	.section	.nv.constant4,"a",@progbits
	.align	8
	.align		8
.nv.constant4:
        /*0000*/ 	.dword	_ZN86_INTERNAL_1379c5dd_50_flash_fwd_hdim256_bf16_paged_split_softcap_sm90_cu_49158569_36734cuda3std3__45__cpo5beginE
	.align		8
        /*0008*/ 	.dword	_ZN86_INTERNAL_1379c5dd_50_flash_fwd_hdim256_bf16_paged_split_softcap_sm90_cu_49158569_36734cuda3std3__45__cpo3endE
	.align		8
        /*0010*/ 	.dword	_ZN86_INTERNAL_1379c5dd_50_flash_fwd_hdim256_bf16_paged_split_softcap_sm90_cu_49158569_36734cuda3std3__45__cpo6cbeginE
	.align		8
        /*0018*/ 	.dword	_ZN86_INTERNAL_1379c5dd_50_flash_fwd_hdim256_bf16_paged_split_softcap_sm90_cu_49158569_36734cuda3std3__45__cpo4cendE
	.align		8
        /*0020*/ 	.dword	_ZN86_INTERNAL_1379c5dd_50_flash_fwd_hdim256_bf16_paged_split_softcap_sm90_cu_49158569_36734cuda3std3__488_GLOBAL__N__1379c5dd_50_flash_fwd_hdim256_bf16_paged_split_softcap_sm90_cu_49158569_36736ignoreE
	.align		8
        /*0028*/ 	.dword	_ZN86_INTERNAL_1379c5dd_50_flash_fwd_hdim256_bf16_paged_split_softcap_sm90_cu_49158569_36734cuda3std3__419piecewise_constructE
	.align		8
        /*0030*/ 	.dword	_ZN86_INTERNAL_1379c5dd_50_flash_fwd_hdim256_bf16_paged_split_softcap_sm90_cu_49158569_36734cuda3std3__48in_placeE
	.align		8
        /*0038*/ 	.dword	_ZN86_INTERNAL_1379c5dd_50_flash_fwd_hdim256_bf16_paged_split_softcap_sm90_cu_49158569_36734cuda3std6ranges3__45__cpo4swapE
	.align		8
        /*0040*/ 	.dword	_ZN86_INTERNAL_1379c5dd_50_flash_fwd_hdim256_bf16_paged_split_softcap_sm90_cu_49158569_36734cuda3std6ranges3__45__cpo9iter_moveE
	.align		8
        /*0048*/ 	.dword	_ZN86_INTERNAL_1379c5dd_50_flash_fwd_hdim256_bf16_paged_split_softcap_sm90_cu_49158569_36734cute7productE
	.align		8
        /*0050*/ 	.dword	_ZN86_INTERNAL_1379c5dd_50_flash_fwd_hdim256_bf16_paged_split_softcap_sm90_cu_49158569_36734cute1_E


//--------------------- .text._ZN7cutlass13device_kernelIN5flash11enable_sm90INS1_16FlashAttnFwdSm90INS1_25CollectiveMainloopFwdSm90ILi2EN4cute5tupleIJNS5_1CILi1EEES8_S8_EEENS6_IJNS7_ILi128EEENS7_ILi80EEENS7_ILi256EEEEEELi256ENS_10bfloat16_tEfNS_4arch4Sm90ELb0ELb0ELb1ELb0ELb1ELb0ELb0ELb1ELb1ELb1ELb1ELb0EEENS1_21CollectiveEpilogueFwdINS6_IJSA_SC_SB_EEES9_SE_SG_Li256ELb0ELb1ELb1ELb0EEENS1_19SingleTileSchedulerILb0ELb1ELb1ELi128EEEEEEEEEvNT_6ParamsE --------------------------
	.section	.text._ZN7cutlass13device_kernelIN5flash11enable_sm90INS1_16FlashAttnFwdSm90INS1_25CollectiveMainloopFwdSm90ILi2EN4cute5tupleIJNS5_1CILi1EEES8_S8_EEENS6_IJNS7_ILi128EEENS7_ILi80EEENS7_ILi256EEEEEELi256ENS_10bfloat16_tEfNS_4arch4Sm90ELb0ELb0ELb1ELb0ELb1ELb0ELb0ELb1ELb1ELb1ELb1ELb0EEENS1_21CollectiveEpilogueFwdINS6_IJSA_SC_SB_EEES9_SE_SG_Li256ELb0ELb1ELb1ELb0EEENS1_19SingleTileSchedulerILb0ELb1ELb1ELi128EEEEEEEEEvNT_6ParamsE,"ax",@progbits
	.align	128
.text._ZN7cutlass13device_kernelIN5flash11enable_sm90INS1_16FlashAttnFwdSm90INS1_25CollectiveMainloopFwdSm90ILi2EN4cute5tupleIJNS5_1CILi1EEES8_S8_EEENS6_IJNS7_ILi128EEENS7_ILi80EEENS7_ILi256EEEEEELi256ENS_10bfloat16_tEfNS_4arch4Sm90ELb0ELb0ELb1ELb0ELb1ELb0ELb0ELb1ELb1ELb1ELb1ELb0EEENS1_21CollectiveEpilogueFwdINS6_IJSA_SC_SB_EEES9_SE_SG_Li256ELb0ELb1ELb1ELb0EEENS1_19SingleTileSchedulerILb0ELb1ELb1ELi128EEEEEEEEEvNT_6ParamsE:
        .type           _ZN7cutlass13device_kernelIN5flash11enable_sm90INS1_16FlashAttnFwdSm90INS1_25CollectiveMainloopFwdSm90ILi2EN4cute5tupleIJNS5_1CILi1EEES8_S8_EEENS6_IJNS7_ILi128EEENS7_ILi80EEENS7_ILi256EEEEEELi256ENS_10bfloat16_tEfNS_4arch4Sm90ELb0ELb0ELb1ELb0ELb1ELb0ELb0ELb1ELb1ELb1ELb1ELb0EEENS1_21CollectiveEpilogueFwdINS6_IJSA_SC_SB_EEES9_SE_SG_Li256ELb0ELb1ELb1ELb0EEENS1_19SingleTileSchedulerILb0ELb1ELb1ELi128EEEEEEEEEvNT_6ParamsE,@function
        .size           _ZN7cutlass13device_kernelIN5flash11enable_sm90INS1_16FlashAttnFwdSm90INS1_25CollectiveMainloopFwdSm90ILi2EN4cute5tupleIJNS5_1CILi1EEES8_S8_EEENS6_IJNS7_ILi128EEENS7_ILi80EEENS7_ILi256EEEEEELi256ENS_10bfloat16_tEfNS_4arch4Sm90ELb0ELb0ELb1ELb0ELb1ELb0ELb0ELb1ELb1ELb1ELb1ELb0EEENS1_21CollectiveEpilogueFwdINS6_IJSA_SC_SB_EEES9_SE_SG_Li256ELb0ELb1ELb1ELb0EEENS1_19SingleTileSchedulerILb0ELb1ELb1ELi128EEEEEEEEEvNT_6ParamsE,(.L_x_9 - _ZN7cutlass13device_kernelIN5flash11enable_sm90INS1_16FlashAttnFwdSm90INS1_25CollectiveMainloopFwdSm90ILi2EN4cute5tupleIJNS5_1CILi1EEES8_S8_EEENS6_IJNS7_ILi128EEENS7_ILi80EEENS7_ILi256EEEEEELi256ENS_10bfloat16_tEfNS_4arch4Sm90ELb0ELb0ELb1ELb0ELb1ELb0ELb0ELb1ELb1ELb1ELb1ELb0EEENS1_21CollectiveEpilogueFwdINS6_IJSA_SC_SB_EEES9_SE_SG_Li256ELb0ELb1ELb1ELb0EEENS1_19SingleTileSchedulerILb0ELb1ELb1ELi128EEEEEEEEEvNT_6ParamsE)
        .other          _ZN7cutlass13device_kernelIN5flash11enable_sm90INS1_16FlashAttnFwdSm90INS1_25CollectiveMainloopFwdSm90ILi2EN4cute5tupleIJNS5_1CILi1EEES8_S8_EEENS6_IJNS7_ILi128EEENS7_ILi80EEENS7_ILi256EEEEEELi256ENS_10bfloat16_tEfNS_4arch4Sm90ELb0ELb0ELb1ELb0ELb1ELb0ELb0ELb1ELb1ELb1ELb1ELb0EEENS1_21CollectiveEpilogueFwdINS6_IJSA_SC_SB_EEES9_SE_SG_Li256ELb0ELb1ELb1ELb0EEENS1_19SingleTileSchedulerILb0ELb1ELb1ELi128EEEEEEEEEvNT_6ParamsE,@"STO_CUDA_ENTRY STV_DEFAULT"
_ZN7cutlass13device_kernelIN5flash11enable_sm90INS1_16FlashAttnFwdSm90INS1_25CollectiveMainloopFwdSm90ILi2EN4cute5tupleIJNS5_1CILi1EEES8_S8_EEENS6_IJNS7_ILi128EEENS7_ILi80EEENS7_ILi256EEEEEELi256ENS_10bfloat16_tEfNS_4arch4Sm90ELb0ELb0ELb1ELb0ELb1ELb0ELb0ELb1ELb1ELb1ELb1ELb0EEENS1_21CollectiveEpilogueFwdINS6_IJSA_SC_SB_EEES9_SE_SG_Li256ELb0ELb1ELb1ELb0EEENS1_19SingleTileSchedulerILb0ELb1ELb1ELi128EEEEEEEEEvNT_6ParamsE:
[----:B------:R-:W-:Y:S01]  /*0000*/  LDC R1, c[0x0][0x37c] ;  /* 0x0000df00ff017b82 */ /* 0x000fe20000000800 */
[----:B------:R-:W-:Y:S05]  /*0010*/  EXIT ;  /* 0x000000000000794d */ /* 0x000fea0003800000 */
.L_x_0:
[----:B------:R-:W-:-:S00]  /*0020*/  BRA `(.L_x_0) ;  /* 0xfffffffc00fc7947 */ /* 0x000fc0000383ffff */
[----:B------:R-:W-:-:S00]  /*0030*/  NOP ;  /* 0x0000000000007918 */ /* 0x000fc00000000000 */
        /* <DEDUP_REMOVED lines=12> */
.L_x_9:


//--------------------- .text._ZN7cutlass13device_kernelIN5flash11enable_sm90INS1_16FlashAttnFwdSm90INS1_25CollectiveMainloopFwdSm90ILi2EN4cute5tupleIJNS5_1CILi1EEES8_S8_EEENS6_IJNS7_ILi128EEENS7_ILi80EEENS7_ILi256EEEEEELi256ENS_10bfloat16_tEfNS_4arch4Sm90ELb0ELb0ELb1ELb1ELb1ELb0ELb0ELb1ELb1ELb1ELb1ELb0EEENS1_21CollectiveEpilogueFwdINS6_IJSA_SC_SB_EEES9_SE_SG_Li256ELb1ELb1ELb1ELb0EEENS1_36VarlenDynamicPersistentTileSchedulerILi128ELi80ELi256ELi128ELb1ELb1ELb1ELb0ELb1ELb1EEEEEEEEEvNT_6ParamsE --------------------------
	.section	.text._ZN7cutlass13device_kernelIN5flash11enable_sm90INS1_16FlashAttnFwdSm90INS1_25CollectiveMainloopFwdSm90ILi2EN4cute5tupleIJNS5_1CILi1EEES8_S8_EEENS6_IJNS7_ILi128EEENS7_ILi80EEENS7_ILi256EEEEEELi256ENS_10bfloat16_tEfNS_4arch4Sm90ELb0ELb0ELb1ELb1ELb1ELb0ELb0ELb1ELb1ELb1ELb1ELb0EEENS1_21CollectiveEpilogueFwdINS6_IJSA_SC_SB_EEES9_SE_SG_Li256ELb1ELb1ELb1ELb0EEENS1_36VarlenDynamicPersistentTileSchedulerILi128ELi80ELi256ELi128ELb1ELb1ELb1ELb0ELb1ELb1EEEEEEEEEvNT_6ParamsE,"ax",@progbits
	.align	128
.text._ZN7cutlass13device_kernelIN5flash11enable_sm90INS1_16FlashAttnFwdSm90INS1_25CollectiveMainloopFwdSm90ILi2EN4cute5tupleIJNS5_1CILi1EEES8_S8_EEENS6_IJNS7_ILi128EEENS7_ILi80EEENS7_ILi256EEEEEELi256ENS_10bfloat16_tEfNS_4arch4Sm90ELb0ELb0ELb1ELb1ELb1ELb0ELb0ELb1ELb1ELb1ELb1ELb0EEENS1_21CollectiveEpilogueFwdINS6_IJSA_SC_SB_EEES9_SE_SG_Li256ELb1ELb1ELb1ELb0EEENS1_36VarlenDynamicPersistentTileSchedulerILi128ELi80ELi256ELi128ELb1ELb1ELb1ELb0ELb1ELb1EEEEEEEEEvNT_6ParamsE:
        .type           _ZN7cutlass13device_kernelIN5flash11enable_sm90INS1_16FlashAttnFwdSm90INS1_25CollectiveMainloopFwdSm90ILi2EN4cute5tupleIJNS5_1CILi1EEES8_S8_EEENS6_IJNS7_ILi128EEENS7_ILi80EEENS7_ILi256EEEEEELi256ENS_10bfloat16_tEfNS_4arch4Sm90ELb0ELb0ELb1ELb1ELb1ELb0ELb0ELb1ELb1ELb1ELb1ELb0EEENS1_21CollectiveEpilogueFwdINS6_IJSA_SC_SB_EEES9_SE_SG_Li256ELb1ELb1ELb1ELb0EEENS1_36VarlenDynamicPersistentTileSchedulerILi128ELi80ELi256ELi128ELb1ELb1ELb1ELb0ELb1ELb1EEEEEEEEEvNT_6ParamsE,@function
        .size           _ZN7cutlass13device_kernelIN5flash11enable_sm90INS1_16FlashAttnFwdSm90INS1_25CollectiveMainloopFwdSm90ILi2EN4cute5tupleIJNS5_1CILi1EEES8_S8_EEENS6_IJNS7_ILi128EEENS7_ILi80EEENS7_ILi256EEEEEELi256ENS_10bfloat16_tEfNS_4arch4Sm90ELb0ELb0ELb1ELb1ELb1ELb0ELb0ELb1ELb1ELb1ELb1ELb0EEENS1_21CollectiveEpilogueFwdINS6_IJSA_SC_SB_EEES9_SE_SG_Li256ELb1ELb1ELb1ELb0EEENS1_36VarlenDynamicPersistentTileSchedulerILi128ELi80ELi256ELi128ELb1ELb1ELb1ELb0ELb1ELb1EEEEEEEEEvNT_6ParamsE,(.L_x_10 - _ZN7cutlass13device_kernelIN5flash11enable_sm90INS1_16FlashAttnFwdSm90INS1_25CollectiveMainloopFwdSm90ILi2EN4cute5tupleIJNS5_1CILi1EEES8_S8_EEENS6_IJNS7_ILi128EEENS7_ILi80EEENS7_ILi256EEEEEELi256ENS_10bfloat16_tEfNS_4arch4Sm90ELb0ELb0ELb1ELb1ELb1ELb0ELb0ELb1ELb1ELb1ELb1ELb0EEENS1_21CollectiveEpilogueFwdINS6_IJSA_SC_SB_EEES9_SE_SG_Li256ELb1ELb1ELb1ELb0EEENS1_36VarlenDynamicPersistentTileSchedulerILi128ELi80ELi256ELi128ELb1ELb1ELb1ELb0ELb1ELb1EEEEEEEEEvNT_6ParamsE)
        .other          _ZN7cutlass13device_kernelIN5flash11enable_sm90INS1_16FlashAttnFwdSm90INS1_25CollectiveMainloopFwdSm90ILi2EN4cute5tupleIJNS5_1CILi1EEES8_S8_EEENS6_IJNS7_ILi128EEENS7_ILi80EEENS7_ILi256EEEEEELi256ENS_10bfloat16_tEfNS_4arch4Sm90ELb0ELb0ELb1ELb1ELb1ELb0ELb0ELb1ELb1ELb1ELb1ELb0EEENS1_21CollectiveEpilogueFwdINS6_IJSA_SC_SB_EEES9_SE_SG_Li256ELb1ELb1ELb1ELb0EEENS1_36VarlenDynamicPersistentTileSchedulerILi128ELi80ELi256ELi128ELb1ELb1ELb1ELb0ELb1ELb1EEEEEEEEEvNT_6ParamsE,@"STO_CUDA_ENTRY STV_DEFAULT"
_ZN7cutlass13device_kernelIN5flash11enable_sm90INS1_16FlashAttnFwdSm90INS1_25CollectiveMainloopFwdSm90ILi2EN4cute5tupleIJNS5_1CILi1EEES8_S8_EEENS6_IJNS7_ILi128EEENS7_ILi80EEENS7_ILi256EEEEEELi256ENS_10bfloat16_tEfNS_4arch4Sm90ELb0ELb0ELb1ELb1ELb1ELb0ELb0ELb1ELb1ELb1ELb1ELb0EEENS1_21CollectiveEpilogueFwdINS6_IJSA_SC_SB_EEES9_SE_SG_Li256ELb1ELb1ELb1ELb0EEENS1_36VarlenDynamicPersistentTileSchedulerILi128ELi80ELi256ELi128ELb1ELb1ELb1ELb0ELb1ELb1EEEEEEEEEvNT_6ParamsE:
[----:B------:R-:W-:Y:S01]  /*0000*/  LDC R1, c[0x0][0x37c] ;  /* 0x0000df00ff017b82 */ /* 0x000fe20000000800 */
[----:B------:R-:W-:Y:S05]  /*0010*/  EXIT ;  /* 0x000000000000794d */ /* 0x000fea0003800000 */
.L_x_1:
        /* <DEDUP_REMOVED lines=14> */
.L_x_10:


//--------------------- .text._ZN7cutlass13device_kernelIN5flash11enable_sm90INS1_16FlashAttnFwdSm90INS1_25CollectiveMainloopFwdSm90ILi2EN4cute5tupleIJNS5_1CILi1EEES8_S8_EEENS6_IJNS7_ILi128EEENS7_ILi80EEENS7_ILi256EEEEEELi256ENS_10bfloat16_tEfNS_4arch4Sm90ELb0ELb0ELb1ELb1ELb1ELb1ELb0ELb1ELb1ELb1ELb1ELb0EEENS1_21CollectiveEpilogueFwdINS6_IJSA_SC_SB_EEES9_SE_SG_Li256ELb1ELb1ELb1ELb0EEENS1_36VarlenDynamicPersistentTileSchedulerILi128ELi80ELi256ELi128ELb1ELb1ELb1ELb0ELb1ELb1EEEEEEEEEvNT_6ParamsE --------------------------
	.section	.text._ZN7cutlass13device_kernelIN5flash11enable_sm90INS1_16FlashAttnFwdSm90INS1_25CollectiveMainloopFwdSm90ILi2EN4cute5tupleIJNS5_1CILi1EEES8_S8_EEENS6_IJNS7_ILi128EEENS7_ILi80EEENS7_ILi256EEEEEELi256ENS_10bfloat16_tEfNS_4arch4Sm90ELb0ELb0ELb1ELb1ELb1ELb1ELb0ELb1ELb1ELb1ELb1ELb0EEENS1_21CollectiveEpilogueFwdINS6_IJSA_SC_SB_EEES9_SE_SG_Li256ELb1ELb1ELb1ELb0EEENS1_36VarlenDynamicPersistentTileSchedulerILi128ELi80ELi256ELi128ELb1ELb1ELb1ELb0ELb1ELb1EEEEEEEEEvNT_6ParamsE,"ax",@progbits
	.align	128
.text._ZN7cutlass13device_kernelIN5flash11enable_sm90INS1_16FlashAttnFwdSm90INS1_25CollectiveMainloopFwdSm90ILi2EN4cute5tupleIJNS5_1CILi1EEES8_S8_EEENS6_IJNS7_ILi128EEENS7_ILi80EEENS7_ILi256EEEEEELi256ENS_10bfloat16_tEfNS_4arch4Sm90ELb0ELb0ELb1ELb1ELb1ELb1ELb0ELb1ELb1ELb1ELb1ELb0EEENS1_21CollectiveEpilogueFwdINS6_IJSA_SC_SB_EEES9_SE_SG_Li256ELb1ELb1ELb1ELb0EEENS1_36VarlenDynamicPersistentTileSchedulerILi128ELi80ELi256ELi128ELb1ELb1ELb1ELb0ELb1ELb1EEEEEEEEEvNT_6ParamsE:
        .type           _ZN7cutlass13device_kernelIN5flash11enable_sm90INS1_16FlashAttnFwdSm90INS1_25CollectiveMainloopFwdSm90ILi2EN4cute5tupleIJNS5_1CILi1EEES8_S8_EEENS6_IJNS7_ILi128EEENS7_ILi80EEENS7_ILi256EEEEEELi256ENS_10bfloat16_tEfNS_4arch4Sm90ELb0ELb0ELb1ELb1ELb1ELb1ELb0ELb1ELb1ELb1ELb1ELb0EEENS1_21CollectiveEpilogueFwdINS6_IJSA_SC_SB_EEES9_SE_SG_Li256ELb1ELb1ELb1ELb0EEENS1_36VarlenDynamicPersistentTileSchedulerILi128ELi80ELi256ELi128ELb1ELb1ELb1ELb0ELb1ELb1EEEEEEEEEvNT_6ParamsE,@function
        .size           _ZN7cutlass13device_kernelIN5flash11enable_sm90INS1_16FlashAttnFwdSm90INS1_25CollectiveMainloopFwdSm90ILi2EN4cute5tupleIJNS5_1CILi1EEES8_S8_EEENS6_IJNS7_ILi128EEENS7_ILi80EEENS7_ILi256EEEEEELi256ENS_10bfloat16_tEfNS_4arch4Sm90ELb0ELb0ELb1ELb1ELb1ELb1ELb0ELb1ELb1ELb1ELb1ELb0EEENS1_21CollectiveEpilogueFwdINS6_IJSA_SC_SB_EEES9_SE_SG_Li256ELb1ELb1ELb1ELb0EEENS1_36VarlenDynamicPersistentTileSchedulerILi128ELi80ELi256ELi128ELb1ELb1ELb1ELb0ELb1ELb1EEEEEEEEEvNT_6ParamsE,(.L_x_11 - _ZN7cutlass13device_kernelIN5flash11enable_sm90INS1_16FlashAttnFwdSm90INS1_25CollectiveMainloopFwdSm90ILi2EN4cute5tupleIJNS5_1CILi1EEES8_S8_EEENS6_IJNS7_ILi128EEENS7_ILi80EEENS7_ILi256EEEEEELi256ENS_10bfloat16_tEfNS_4arch4Sm90ELb0ELb0ELb1ELb1ELb1ELb1ELb0ELb1ELb1ELb1ELb1ELb0EEENS1_21CollectiveEpilogueFwdINS6_IJSA_SC_SB_EEES9_SE_SG_Li256ELb1ELb1ELb1ELb0EEENS1_36VarlenDynamicPersistentTileSchedulerILi128ELi80ELi256ELi128ELb1ELb1ELb1ELb0ELb1ELb1EEEEEEEEEvNT_6ParamsE)
        .other          _ZN7cutlass13device_kernelIN5flash11enable_sm90INS1_16FlashAttnFwdSm90INS1_25CollectiveMainloopFwdSm90ILi2EN4cute5tupleIJNS5_1CILi1EEES8_S8_EEENS6_IJNS7_ILi128EEENS7_ILi80EEENS7_ILi256EEEEEELi256ENS_10bfloat16_tEfNS_4arch4Sm90ELb0ELb0ELb1ELb1ELb1ELb1ELb0ELb1ELb1ELb1ELb1ELb0EEENS1_21CollectiveEpilogueFwdINS6_IJSA_SC_SB_EEES9_SE_SG_Li256ELb1ELb1ELb1ELb0EEENS1_36VarlenDynamicPersistentTileSchedulerILi128ELi80ELi256ELi128ELb1ELb1ELb1ELb0ELb1ELb1EEEEEEEEEvNT_6ParamsE,@"STO_CUDA_ENTRY STV_DEFAULT"
_ZN7cutlass13device_kernelIN5flash11enable_sm90INS1_16FlashAttnFwdSm90INS1_25CollectiveMainloopFwdSm90ILi2EN4cute5tupleIJNS5_1CILi1EEES8_S8_EEENS6_IJNS7_ILi128EEENS7_ILi80EEENS7_ILi256EEEEEELi256ENS_10bfloat16_tEfNS_4arch4Sm90ELb0ELb0ELb1ELb1ELb1ELb1ELb0ELb1ELb1ELb1ELb1ELb0EEENS1_21CollectiveEpilogueFwdINS6_IJSA_SC_SB_EEES9_SE_SG_Li256ELb1ELb1ELb1ELb0EEENS1_36VarlenDynamicPersistentTileSchedulerILi128ELi80ELi256ELi128ELb1ELb1ELb1ELb0ELb1ELb1EEEEEEEEEvNT_6ParamsE:
[----:B------:R-:W-:Y:S01]  /*0000*/  LDC R1, c[0x0][0x37c] ;  /* 0x0000df00ff017b82 */ /* 0x000fe20000000800 */
[----:B------:R-:W-:Y:S05]  /*0010*/  EXIT ;  /* 0x000000000000794d */ /* 0x000fea0003800000 */
.L_x_2:
        /* <DEDUP_REMOVED lines=14> */
.L_x_11:


//--------------------- .text._ZN7cutlass13device_kernelIN5flash11enable_sm90INS1_16FlashAttnFwdSm90INS1_25CollectiveMainloopFwdSm90ILi2EN4cute5tupleIJNS5_1CILi1EEES8_S8_EEENS6_IJNS7_ILi128EEENS7_ILi64EEENS7_ILi256EEEEEELi256ENS_10bfloat16_tEfNS_4arch4Sm90ELb0ELb1ELb1ELb0ELb1ELb0ELb0ELb1ELb1ELb1ELb1ELb0EEENS1_21CollectiveEpilogueFwdINS6_IJSA_SC_SB_EEES9_SE_SG_Li256ELb0ELb1ELb1ELb0EEENS1_19SingleTileSchedulerILb0ELb1ELb1ELi128EEEEEEEEEvNT_6ParamsE --------------------------
	.section	.text._ZN7cutlass13device_kernelIN5flash11enable_sm90INS1_16FlashAttnFwdSm90INS1_25CollectiveMainloopFwdSm90ILi2EN4cute5tupleIJNS5_1CILi1EEES8_S8_EEENS6_IJNS7_ILi128EEENS7_ILi64EEENS7_ILi256EEEEEELi256ENS_10bfloat16_tEfNS_4arch4Sm90ELb0ELb1ELb1ELb0ELb1ELb0ELb0ELb1ELb1ELb1ELb1ELb0EEENS1_21CollectiveEpilogueFwdINS6_IJSA_SC_SB_EEES9_SE_SG_Li256ELb0ELb1ELb1ELb0EEENS1_19SingleTileSchedulerILb0ELb1ELb1ELi128EEEEEEEEEvNT_6ParamsE,"ax",@progbits
	.align	128
.text._ZN7cutlass13device_kernelIN5flash11enable_sm90INS1_16FlashAttnFwdSm90INS1_25CollectiveMainloopFwdSm90ILi2EN4cute5tupleIJNS5_1CILi1EEES8_S8_EEENS6_IJNS7_ILi128EEENS7_ILi64EEENS7_ILi256EEEEEELi256ENS_10bfloat16_tEfNS_4arch4Sm90ELb0ELb1ELb1ELb0ELb1ELb0ELb0ELb1ELb1ELb1ELb1ELb0EEENS1_21CollectiveEpilogueFwdINS6_IJSA_SC_SB_EEES9_SE_SG_Li256ELb0ELb1ELb1ELb0EEENS1_19SingleTileSchedulerILb0ELb1ELb1ELi128EEEEEEEEEvNT_6ParamsE:
        .type           _ZN7cutlass13device_kernelIN5flash11enable_sm90INS1_16FlashAttnFwdSm90INS1_25CollectiveMainloopFwdSm90ILi2EN4cute5tupleIJNS5_1CILi1EEES8_S8_EEENS6_IJNS7_ILi128EEENS7_ILi64EEENS7_ILi256EEEEEELi256ENS_10bfloat16_tEfNS_4arch4Sm90ELb0ELb1ELb1ELb0ELb1ELb0ELb0ELb1ELb1ELb1ELb1ELb0EEENS1_21CollectiveEpilogueFwdINS6_IJSA_SC_SB_EEES9_SE_SG_Li256ELb0ELb1ELb1ELb0EEENS1_19SingleTileSchedulerILb0ELb1ELb1ELi128EEEEEEEEEvNT_6ParamsE,@function
        .size           _ZN7cutlass13device_kernelIN5flash11enable_sm90INS1_16FlashAttnFwdSm90INS1_25CollectiveMainloopFwdSm90ILi2EN4cute5tupleIJNS5_1CILi1EEES8_S8_EEENS6_IJNS7_ILi128EEENS7_ILi64EEENS7_ILi256EEEEEELi256ENS_10bfloat16_tEfNS_4arch4Sm90ELb0ELb1ELb1ELb0ELb1ELb0ELb0ELb1ELb1ELb1ELb1ELb0EEENS1_21CollectiveEpilogueFwdINS6_IJSA_SC_SB_EEES9_SE_SG_Li256ELb0ELb1ELb1ELb0EEENS1_19SingleTileSchedulerILb0ELb1ELb1ELi128EEEEEEEEEvNT_6ParamsE,(.L_x_12 - _ZN7cutlass13device_kernelIN5flash11enable_sm90INS1_16FlashAttnFwdSm90INS1_25CollectiveMainloopFwdSm90ILi2EN4cute5tupleIJNS5_1CILi1EEES8_S8_EEENS6_IJNS7_ILi128EEENS7_ILi64EEENS7_ILi256EEEEEELi256ENS_10bfloat16_tEfNS_4arch4Sm90ELb0ELb1ELb1ELb0ELb1ELb0ELb0ELb1ELb1ELb1ELb1ELb0EEENS1_21CollectiveEpilogueFwdINS6_IJSA_SC_SB_EEES9_SE_SG_Li256ELb0ELb1ELb1ELb0EEENS1_19SingleTileSchedulerILb0ELb1ELb1ELi128EEEEEEEEEvNT_6ParamsE)
        .other          _ZN7cutlass13device_kernelIN5flash11enable_sm90INS1_16FlashAttnFwdSm90INS1_25CollectiveMainloopFwdSm90ILi2EN4cute5tupleIJNS5_1CILi1EEES8_S8_EEENS6_IJNS7_ILi128EEENS7_ILi64EEENS7_ILi256EEEEEELi256ENS_10bfloat16_tEfNS_4arch4Sm90ELb0ELb1ELb1ELb0ELb1ELb0ELb0ELb1ELb1ELb1ELb1ELb0EEENS1_21CollectiveEpilogueFwdINS6_IJSA_SC_SB_EEES9_SE_SG_Li256ELb0ELb1ELb1ELb0EEENS1_19SingleTileSchedulerILb0ELb1ELb1ELi128EEEEEEEEEvNT_6ParamsE,@"STO_CUDA_ENTRY STV_DEFAULT"
_ZN7cutlass13device_kernelIN5flash11enable_sm90INS1_16FlashAttnFwdSm90INS1_25CollectiveMainloopFwdSm90ILi2EN4cute5tupleIJNS5_1CILi1EEES8_S8_EEENS6_IJNS7_ILi128EEENS7_ILi64EEENS7_ILi256EEEEEELi256ENS_10bfloat16_tEfNS_4arch4Sm90ELb0ELb1ELb1ELb0ELb1ELb0ELb0ELb1ELb1ELb1ELb1ELb0EEENS1_21CollectiveEpilogueFwdINS6_IJSA_SC_SB_EEES9_SE_SG_Li256ELb0ELb1ELb1ELb0EEENS1_19SingleTileSchedulerILb0ELb1ELb1ELi128EEEEEEEEEvNT_6ParamsE:
[----:B------:R-:W-:Y:S01]  /*0000*/  LDC R1, c[0x0][0x37c] ;  /* 0x0000df00ff017b82 */ /* 0x000fe20000000800 */
[----:B------:R-:W-:Y:S05]  /*0010*/  EXIT ;  /* 0x000000000000794d */ /* 0x000fea0003800000 */
.L_x_3:
        /* <DEDUP_REMOVED lines=14> */
.L_x_12:


//--------------------- .text._ZN7cutlass13device_kernelIN5flash11enable_sm90INS1_16FlashAttnFwdSm90INS1_25CollectiveMainloopFwdSm90ILi2EN4cute5tupleIJNS5_1CILi1EEES8_S8_EEENS6_IJNS7_ILi128EEENS7_ILi64EEENS7_ILi256EEEEEELi256ENS_10bfloat16_tEfNS_4arch4Sm90ELb0ELb1ELb1ELb1ELb1ELb0ELb0ELb1ELb1ELb1ELb1ELb0EEENS1_21CollectiveEpilogueFwdINS6_IJSA_SC_SB_EEES9_SE_SG_Li256ELb1ELb1ELb1ELb0EEENS1_36VarlenDynamicPersistentTileSchedulerILi128ELi64ELi256ELi128ELb1ELb1ELb1ELb1ELb0ELb1EEEEEEEEEvNT_6ParamsE --------------------------
	.section	.text._ZN7cutlass13device_kernelIN5flash11enable_sm90INS1_16FlashAttnFwdSm90INS1_25CollectiveMainloopFwdSm90ILi2EN4cute5tupleIJNS5_1CILi1EEES8_S8_EEENS6_IJNS7_ILi128EEENS7_ILi64EEENS7_ILi256EEEEEELi256ENS_10bfloat16_tEfNS_4arch4Sm90ELb0ELb1ELb1ELb1ELb1ELb0ELb0ELb1ELb1ELb1ELb1ELb0EEENS1_21CollectiveEpilogueFwdINS6_IJSA_SC_SB_EEES9_SE_SG_Li256ELb1ELb1ELb1ELb0EEENS1_36VarlenDynamicPersistentTileSchedulerILi128ELi64ELi256ELi128ELb1ELb1ELb1ELb1ELb0ELb1EEEEEEEEEvNT_6ParamsE,"ax",@progbits
	.align	128
.text._ZN7cutlass13device_kernelIN5flash11enable_sm90INS1_16FlashAttnFwdSm90INS1_25CollectiveMainloopFwdSm90ILi2EN4cute5tupleIJNS5_1CILi1EEES8_S8_EEENS6_IJNS7_ILi128EEENS7_ILi64EEENS7_ILi256EEEEEELi256ENS_10bfloat16_tEfNS_4arch4Sm90ELb0ELb1ELb1ELb1ELb1ELb0ELb0ELb1ELb1ELb1ELb1ELb0EEENS1_21CollectiveEpilogueFwdINS6_IJSA_SC_SB_EEES9_SE_SG_Li256ELb1ELb1ELb1ELb0EEENS1_36VarlenDynamicPersistentTileSchedulerILi128ELi64ELi256ELi128ELb1ELb1ELb1ELb1ELb0ELb1EEEEEEEEEvNT_6ParamsE:
        .type           _ZN7cutlass13device_kernelIN5flash11enable_sm90INS1_16FlashAttnFwdSm90INS1_25CollectiveMainloopFwdSm90ILi2EN4cute5tupleIJNS5_1CILi1EEES8_S8_EEENS6_IJNS7_ILi128EEENS7_ILi64EEENS7_ILi256EEEEEELi256ENS_10bfloat16_tEfNS_4arch4Sm90ELb0ELb1ELb1ELb1ELb1ELb0ELb0ELb1ELb1ELb1ELb1ELb0EEENS1_21CollectiveEpilogueFwdINS6_IJSA_SC_SB_EEES9_SE_SG_Li256ELb1ELb1ELb1ELb0EEENS1_36VarlenDynamicPersistentTileSchedulerILi128ELi64ELi256ELi128ELb1ELb1ELb1ELb1ELb0ELb1EEEEEEEEEvNT_6ParamsE,@function
        .size           _ZN7cutlass13device_kernelIN5flash11enable_sm90INS1_16FlashAttnFwdSm90INS1_25CollectiveMainloopFwdSm90ILi2EN4cute5tupleIJNS5_1CILi1EEES8_S8_EEENS6_IJNS7_ILi128EEENS7_ILi64EEENS7_ILi256EEEEEELi256ENS_10bfloat16_tEfNS_4arch4Sm90ELb0ELb1ELb1ELb1ELb1ELb0ELb0ELb1ELb1ELb1ELb1ELb0EEENS1_21CollectiveEpilogueFwdINS6_IJSA_SC_SB_EEES9_SE_SG_Li256ELb1ELb1ELb1ELb0EEENS1_36VarlenDynamicPersistentTileSchedulerILi128ELi64ELi256ELi128ELb1ELb1ELb1ELb1ELb0ELb1EEEEEEEEEvNT_6ParamsE,(.L_x_13 - _ZN7cutlass13device_kernelIN5flash11enable_sm90INS1_16FlashAttnFwdSm90INS1_25CollectiveMainloopFwdSm90ILi2EN4cute5tupleIJNS5_1CILi1EEES8_S8_EEENS6_IJNS7_ILi128EEENS7_ILi64EEENS7_ILi256EEEEEELi256ENS_10bfloat16_tEfNS_4arch4Sm90ELb0ELb1ELb1ELb1ELb1ELb0ELb0ELb1ELb1ELb1ELb1ELb0EEENS1_21CollectiveEpilogueFwdINS6_IJSA_SC_SB_EEES9_SE_SG_Li256ELb1ELb1ELb1ELb0EEENS1_36VarlenDynamicPersistentTileSchedulerILi128ELi64ELi256ELi128ELb1ELb1ELb1ELb1ELb0ELb1EEEEEEEEEvNT_6ParamsE)
        .other          _ZN7cutlass13device_kernelIN5flash11enable_sm90INS1_16FlashAttnFwdSm90INS1_25CollectiveMainloopFwdSm90ILi2EN4cute5tupleIJNS5_1CILi1EEES8_S8_EEENS6_IJNS7_ILi128EEENS7_ILi64EEENS7_ILi256EEEEEELi256ENS_10bfloat16_tEfNS_4arch4Sm90ELb0ELb1ELb1ELb1ELb1ELb0ELb0ELb1ELb1ELb1ELb1ELb0EEENS1_21CollectiveEpilogueFwdINS6_IJSA_SC_SB_EEES9_SE_SG_Li256ELb1ELb1ELb1ELb0EEENS1_36VarlenDynamicPersistentTileSchedulerILi128ELi64ELi256ELi128ELb1ELb1ELb1ELb1ELb0ELb1EEEEEEEEEvNT_6ParamsE,@"STO_CUDA_ENTRY STV_DEFAULT"
_ZN7cutlass13device_kernelIN5flash11enable_sm90INS1_16FlashAttnFwdSm90INS1_25CollectiveMainloopFwdSm90ILi2EN4cute5tupleIJNS5_1CILi1EEES8_S8_EEENS6_IJNS7_ILi128EEENS7_ILi64EEENS7_ILi256EEEEEELi256ENS_10bfloat16_tEfNS_4arch4Sm90ELb0ELb1ELb1ELb1ELb1ELb0ELb0ELb1ELb1ELb1ELb1ELb0EEENS1_21CollectiveEpilogueFwdINS6_IJSA_SC_SB_EEES9_SE_SG_Li256ELb1ELb1ELb1ELb0EEENS1_36VarlenDynamicPersistentTileSchedulerILi128ELi64ELi256ELi128ELb1ELb1ELb1ELb1ELb0ELb1EEEEEEEEEvNT_6ParamsE:
[----:B------:R-:W-:Y:S01]  /*0000*/  LDC R1, c[0x0][0x37c] ;  /* 0x0000df00ff017b82 */ /* 0x000fe20000000800 */
[----:B------:R-:W-:Y:S05]  /*0010*/  EXIT ;  /* 0x000000000000794d */ /* 0x000fea0003800000 */
.L_x_4:
        /* <DEDUP_REMOVED lines=14> */
.L_x_13:


//--------------------- .text._ZN7cutlass13device_kernelIN5flash11enable_sm90INS1_16FlashAttnFwdSm90INS1_25CollectiveMainloopFwdSm90ILi2EN4cute5tupleIJNS5_1CILi1EEES8_S8_EEENS6_IJNS7_ILi128EEENS7_ILi64EEENS7_ILi256EEEEEELi256ENS_10bfloat16_tEfNS_4arch4Sm90ELb0ELb1ELb1ELb1ELb1ELb1ELb0ELb1ELb1ELb1ELb1ELb0EEENS1_21CollectiveEpilogueFwdINS6_IJSA_SC_SB_EEES9_SE_SG_Li256ELb1ELb1ELb1ELb0EEENS1_36VarlenDynamicPersistentTileSchedulerILi128ELi64ELi256ELi128ELb1ELb1ELb1ELb1ELb0ELb1EEEEEEEEEvNT_6ParamsE --------------------------
	.section	.text._ZN7cutlass13device_kernelIN5flash11enable_sm90INS1_16FlashAttnFwdSm90INS1_25CollectiveMainloopFwdSm90ILi2EN4cute5tupleIJNS5_1CILi1EEES8_S8_EEENS6_IJNS7_ILi128EEENS7_ILi64EEENS7_ILi256EEEEEELi256ENS_10bfloat16_tEfNS_4arch4Sm90ELb0ELb1ELb1ELb1ELb1ELb1ELb0ELb1ELb1ELb1ELb1ELb0EEENS1_21CollectiveEpilogueFwdINS6_IJSA_SC_SB_EEES9_SE_SG_Li256ELb1ELb1ELb1ELb0EEENS1_36VarlenDynamicPersistentTileSchedulerILi128ELi64ELi256ELi128ELb1ELb1ELb1ELb1ELb0ELb1EEEEEEEEEvNT_6ParamsE,"ax",@progbits
	.align	128
.text._ZN7cutlass13device_kernelIN5flash11enable_sm90INS1_16FlashAttnFwdSm90INS1_25CollectiveMainloopFwdSm90ILi2EN4cute5tupleIJNS5_1CILi1EEES8_S8_EEENS6_IJNS7_ILi128EEENS7_ILi64EEENS7_ILi256EEEEEELi256ENS_10bfloat16_tEfNS_4arch4Sm90ELb0ELb1ELb1ELb1ELb1ELb1ELb0ELb1ELb1ELb1ELb1ELb0EEENS1_21CollectiveEpilogueFwdINS6_IJSA_SC_SB_EEES9_SE_SG_Li256ELb1ELb1ELb1ELb0EEENS1_36VarlenDynamicPersistentTileSchedulerILi128ELi64ELi256ELi128ELb1ELb1ELb1ELb1ELb0ELb1EEEEEEEEEvNT_6ParamsE:
        .type           _ZN7cutlass13device_kernelIN5flash11enable_sm90INS1_16FlashAttnFwdSm90INS1_25CollectiveMainloopFwdSm90ILi2EN4cute5tupleIJNS5_1CILi1EEES8_S8_EEENS6_IJNS7_ILi128EEENS7_ILi64EEENS7_ILi256EEEEEELi256ENS_10bfloat16_tEfNS_4arch4Sm90ELb0ELb1ELb1ELb1ELb1ELb1ELb0ELb1ELb1ELb1ELb1ELb0EEENS1_21CollectiveEpilogueFwdINS6_IJSA_SC_SB_EEES9_SE_SG_Li256ELb1ELb1ELb1ELb0EEENS1_36VarlenDynamicPersistentTileSchedulerILi128ELi64ELi256ELi128ELb1ELb1ELb1ELb1ELb0ELb1EEEEEEEEEvNT_6ParamsE,@function
        .size           _ZN7cutlass13device_kernelIN5flash11enable_sm90INS1_16FlashAttnFwdSm90INS1_25CollectiveMainloopFwdSm90ILi2EN4cute5tupleIJNS5_1CILi1EEES8_S8_EEENS6_IJNS7_ILi128EEENS7_ILi64EEENS7_ILi256EEEEEELi256ENS_10bfloat16_tEfNS_4arch4Sm90ELb0ELb1ELb1ELb1ELb1ELb1ELb0ELb1ELb1ELb1ELb1ELb0EEENS1_21CollectiveEpilogueFwdINS6_IJSA_SC_SB_EEES9_SE_SG_Li256ELb1ELb1ELb1ELb0EEENS1_36VarlenDynamicPersistentTileSchedulerILi128ELi64ELi256ELi128ELb1ELb1ELb1ELb1ELb0ELb1EEEEEEEEEvNT_6ParamsE,(.L_x_14 - _ZN7cutlass13device_kernelIN5flash11enable_sm90INS1_16FlashAttnFwdSm90INS1_25CollectiveMainloopFwdSm90ILi2EN4cute5tupleIJNS5_1CILi1EEES8_S8_EEENS6_IJNS7_ILi128EEENS7_ILi64EEENS7_ILi256EEEEEELi256ENS_10bfloat16_tEfNS_4arch4Sm90ELb0ELb1ELb1ELb1ELb1ELb1ELb0ELb1ELb1ELb1ELb1ELb0EEENS1_21CollectiveEpilogueFwdINS6_IJSA_SC_SB_EEES9_SE_SG_Li256ELb1ELb1ELb1ELb0EEENS1_36VarlenDynamicPersistentTileSchedulerILi128ELi64ELi256ELi128ELb1ELb1ELb1ELb1ELb0ELb1EEEEEEEEEvNT_6ParamsE)
        .other          _ZN7cutlass13device_kernelIN5flash11enable_sm90INS1_16FlashAttnFwdSm90INS1_25CollectiveMainloopFwdSm90ILi2EN4cute5tupleIJNS5_1CILi1EEES8_S8_EEENS6_IJNS7_ILi128EEENS7_ILi64EEENS7_ILi256EEEEEELi256ENS_10bfloat16_tEfNS_4arch4Sm90ELb0ELb1ELb1ELb1ELb1ELb1ELb0ELb1ELb1ELb1ELb1ELb0EEENS1_21CollectiveEpilogueFwdINS6_IJSA_SC_SB_EEES9_SE_SG_Li256ELb1ELb1ELb1ELb0EEENS1_36VarlenDynamicPersistentTileSchedulerILi128ELi64ELi256ELi128ELb1ELb1ELb1ELb1ELb0ELb1EEEEEEEEEvNT_6ParamsE,@"STO_CUDA_ENTRY STV_DEFAULT"
_ZN7cutlass13device_kernelIN5flash11enable_sm90INS1_16FlashAttnFwdSm90INS1_25CollectiveMainloopFwdSm90ILi2EN4cute5tupleIJNS5_1CILi1EEES8_S8_EEENS6_IJNS7_ILi128EEENS7_ILi64EEENS7_ILi256EEEEEELi256ENS_10bfloat16_tEfNS_4arch4Sm90ELb0ELb1ELb1ELb1ELb1ELb1ELb0ELb1ELb1ELb1ELb1ELb0EEENS1_21CollectiveEpilogueFwdINS6_IJSA_SC_SB_EEES9_SE_SG_Li256ELb1ELb1ELb1ELb0EEENS1_36VarlenDynamicPersistentTileSchedulerILi128ELi64ELi256ELi128ELb1ELb1ELb1ELb1ELb0ELb1EEEEEEEEEvNT_6ParamsE:
[----:B------:R-:W-:Y:S01]  /*0000*/  LDC R1, c[0x0][0x37c] ;  /* 0x0000df00ff017b82 */ /* 0x000fe20000000800 */
[----:B------:R-:W-:Y:S05]  /*0010*/  EXIT ;  /* 0x000000000000794d */ /* 0x000fea0003800000 */
.L_x_5:
        /* <DEDUP_REMOVED lines=14> */
.L_x_14:


//--------------------- .text._ZN7cutlass13device_kernelIN5flash11enable_sm90INS1_16FlashAttnFwdSm90INS1_25CollectiveMainloopFwdSm90ILi2EN4cute5tupleIJNS5_1CILi1EEES8_S8_EEENS6_IJNS7_ILi128EEENS7_ILi80EEENS7_ILi256EEEEEELi256ENS_10bfloat16_tEfNS_4arch4Sm90ELb1ELb0ELb1ELb0ELb1ELb0ELb0ELb1ELb1ELb1ELb1ELb0EEENS1_21CollectiveEpilogueFwdINS6_IJSA_SC_SB_EEES9_SE_SG_Li256ELb0ELb1ELb1ELb0EEENS1_19SingleTileSchedulerILb0ELb1ELb1ELi128EEEEEEEEEvNT_6ParamsE --------------------------
	.section	.text._ZN7cutlass13device_kernelIN5flash11enable_sm90INS1_16FlashAttnFwdSm90INS1_25CollectiveMainloopFwdSm90ILi2EN4cute5tupleIJNS5_1CILi1EEES8_S8_EEENS6_IJNS7_ILi128EEENS7_ILi80EEENS7_ILi256EEEEEELi256ENS_10bfloat16_tEfNS_4arch4Sm90ELb1ELb0ELb1ELb0ELb1ELb0ELb0ELb1ELb1ELb1ELb1ELb0EEENS1_21CollectiveEpilogueFwdINS6_IJSA_SC_SB_EEES9_SE_SG_Li256ELb0ELb1ELb1ELb0EEENS1_19SingleTileSchedulerILb0ELb1ELb1ELi128EEEEEEEEEvNT_6ParamsE,"ax",@progbits
	.align	128
.text._ZN7cutlass13device_kernelIN5flash11enable_sm90INS1_16FlashAttnFwdSm90INS1_25CollectiveMainloopFwdSm90ILi2EN4cute5tupleIJNS5_1CILi1EEES8_S8_EEENS6_IJNS7_ILi128EEENS7_ILi80EEENS7_ILi256EEEEEELi256ENS_10bfloat16_tEfNS_4arch4Sm90ELb1ELb0ELb1ELb0ELb1ELb0ELb0ELb1ELb1ELb1ELb1ELb0EEENS1_21CollectiveEpilogueFwdINS6_IJSA_SC_SB_EEES9_SE_SG_Li256ELb0ELb1ELb1ELb0EEENS1_19SingleTileSchedulerILb0ELb1ELb1ELi128EEEEEEEEEvNT_6ParamsE:
        .type           _ZN7cutlass13device_kernelIN5flash11enable_sm90INS1_16FlashAttnFwdSm90INS1_25CollectiveMainloopFwdSm90ILi2EN4cute5tupleIJNS5_1CILi1EEES8_S8_EEENS6_IJNS7_ILi128EEENS7_ILi80EEENS7_ILi256EEEEEELi256ENS_10bfloat16_tEfNS_4arch4Sm90ELb1ELb0ELb1ELb0ELb1ELb0ELb0ELb1ELb1ELb1ELb1ELb0EEENS1_21CollectiveEpilogueFwdINS6_IJSA_SC_SB_EEES9_SE_SG_Li256ELb0ELb1ELb1ELb0EEENS1_19SingleTileSchedulerILb0ELb1ELb1ELi128EEEEEEEEEvNT_6ParamsE,@function
        .size           _ZN7cutlass13device_kernelIN5flash11enable_sm90INS1_16FlashAttnFwdSm90INS1_25CollectiveMainloopFwdSm90ILi2EN4cute5tupleIJNS5_1CILi1EEES8_S8_EEENS6_IJNS7_ILi128EEENS7_ILi80EEENS7_ILi256EEEEEELi256ENS_10bfloat16_tEfNS_4arch4Sm90ELb1ELb0ELb1ELb0ELb1ELb0ELb0ELb1ELb1ELb1ELb1ELb0EEENS1_21CollectiveEpilogueFwdINS6_IJSA_SC_SB_EEES9_SE_SG_Li256ELb0ELb1ELb1ELb0EEENS1_19SingleTileSchedulerILb0ELb1ELb1ELi128EEEEEEEEEvNT_6ParamsE,(.L_x_15 - _ZN7cutlass13device_kernelIN5flash11enable_sm90INS1_16FlashAttnFwdSm90INS1_25CollectiveMainloopFwdSm90ILi2EN4cute5tupleIJNS5_1CILi1EEES8_S8_EEENS6_IJNS7_ILi128EEENS7_ILi80EEENS7_ILi256EEEEEELi256ENS_10bfloat16_tEfNS_4arch4Sm90ELb1ELb0ELb1ELb0ELb1ELb0ELb0ELb1ELb1ELb1ELb1ELb0EEENS1_21CollectiveEpilogueFwdINS6_IJSA_SC_SB_EEES9_SE_SG_Li256ELb0ELb1ELb1ELb0EEENS1_19SingleTileSchedulerILb0ELb1ELb1ELi128EEEEEEEEEvNT_6ParamsE)
        .other          _ZN7cutlass13device_kernelIN5flash11enable_sm90INS1_16FlashAttnFwdSm90INS1_25CollectiveMainloopFwdSm90ILi2EN4cute5tupleIJNS5_1CILi1EEES8_S8_EEENS6_IJNS7_ILi128EEENS7_ILi80EEENS7_ILi256EEEEEELi256ENS_10bfloat16_tEfNS_4arch4Sm90ELb1ELb0ELb1ELb0ELb1ELb0ELb0ELb1ELb1ELb1ELb1ELb0EEENS1_21CollectiveEpilogueFwdINS6_IJSA_SC_SB_EEES9_SE_SG_Li256ELb0ELb1ELb1ELb0EEENS1_19SingleTileSchedulerILb0ELb1ELb1ELi128EEEEEEEEEvNT_6ParamsE,@"STO_CUDA_ENTRY STV_DEFAULT"
_ZN7cutlass13device_kernelIN5flash11enable_sm90INS1_16FlashAttnFwdSm90INS1_25CollectiveMainloopFwdSm90ILi2EN4cute5tupleIJNS5_1CILi1EEES8_S8_EEENS6_IJNS7_ILi128EEENS7_ILi80EEENS7_ILi256EEEEEELi256ENS_10bfloat16_tEfNS_4arch4Sm90ELb1ELb0ELb1ELb0ELb1ELb0ELb0ELb1ELb1ELb1ELb1ELb0EEENS1_21CollectiveEpilogueFwdINS6_IJSA_SC_SB_EEES9_SE_SG_Li256ELb0ELb1ELb1ELb0EEENS1_19SingleTileSchedulerILb0ELb1ELb1ELi128EEEEEEEEEvNT_6ParamsE:
[----:B------:R-:W-:Y:S01]  /*0000*/  LDC R1, c[0x0][0x37c] ;  /* 0x0000df00ff017b82 */ /* 0x000fe20000000800 */
[----:B------:R-:W-:Y:S05]  /*0010*/  EXIT ;  /* 0x000000000000794d */ /* 0x000fea0003800000 */
.L_x_6:
        /* <DEDUP_REMOVED lines=14> */
.L_x_15:


//--------------------- .text._ZN7cutlass13device_kernelIN5flash11enable_sm90INS1_16FlashAttnFwdSm90INS1_25CollectiveMainloopFwdSm90ILi2EN4cute5tupleIJNS5_1CILi1EEES8_S8_EEENS6_IJNS7_ILi128EEENS7_ILi80EEENS7_ILi256EEEEEELi256ENS_10bfloat16_tEfNS_4arch4Sm90ELb1ELb0ELb1ELb1ELb1ELb0ELb0ELb1ELb1ELb1ELb1ELb0EEENS1_21CollectiveEpilogueFwdINS6_IJSA_SC_SB_EEES9_SE_SG_Li256ELb1ELb1ELb1ELb0EEENS1_36VarlenDynamicPersistentTileSchedulerILi128ELi80ELi256ELi128ELb1ELb1ELb1ELb1ELb1ELb1EEEEEEEEEvNT_6ParamsE --------------------------
	.section	.text._ZN7cutlass13device_kernelIN5flash11enable_sm90INS1_16FlashAttnFwdSm90INS1_25CollectiveMainloopFwdSm90ILi2EN4cute5tupleIJNS5_1CILi1EEES8_S8_EEENS6_IJNS7_ILi128EEENS7_ILi80EEENS7_ILi256EEEEEELi256ENS_10bfloat16_tEfNS_4arch4Sm90ELb1ELb0ELb1ELb1ELb1ELb0ELb0ELb1ELb1ELb1ELb1ELb0EEENS1_21CollectiveEpilogueFwdINS6_IJSA_SC_SB_EEES9_SE_SG_Li256ELb1ELb1ELb1ELb0EEENS1_36VarlenDynamicPersistentTileSchedulerILi128ELi80ELi256ELi128ELb1ELb1ELb1ELb1ELb1ELb1EEEEEEEEEvNT_6ParamsE,"ax",@progbits
	.align	128
.text._ZN7cutlass13device_kernelIN5flash11enable_sm90INS1_16FlashAttnFwdSm90INS1_25CollectiveMainloopFwdSm90ILi2EN4cute5tupleIJNS5_1CILi1EEES8_S8_EEENS6_IJNS7_ILi128EEENS7_ILi80EEENS7_ILi256EEEEEELi256ENS_10bfloat16_tEfNS_4arch4Sm90ELb1ELb0ELb1ELb1ELb1ELb0ELb0ELb1ELb1ELb1ELb1ELb0EEENS1_21CollectiveEpilogueFwdINS6_IJSA_SC_SB_EEES9_SE_SG_Li256ELb1ELb1ELb1ELb0EEENS1_36VarlenDynamicPersistentTileSchedulerILi128ELi80ELi256ELi128ELb1ELb1ELb1ELb1ELb1ELb1EEEEEEEEEvNT_6ParamsE:
        .type           _ZN7cutlass13device_kernelIN5flash11enable_sm90INS1_16FlashAttnFwdSm90INS1_25CollectiveMainloopFwdSm90ILi2EN4cute5tupleIJNS5_1CILi1EEES8_S8_EEENS6_IJNS7_ILi128EEENS7_ILi80EEENS7_ILi256EEEEEELi256ENS_10bfloat16_tEfNS_4arch4Sm90ELb1ELb0ELb1ELb1ELb1ELb0ELb0ELb1ELb1ELb1ELb1ELb0EEENS1_21CollectiveEpilogueFwdINS6_IJSA_SC_SB_EEES9_SE_SG_Li256ELb1ELb1ELb1ELb0EEENS1_36VarlenDynamicPersistentTileSchedulerILi128ELi80ELi256ELi128ELb1ELb1ELb1ELb1ELb1ELb1EEEEEEEEEvNT_6ParamsE,@function
        .size           _ZN7cutlass13device_kernelIN5flash11enable_sm90INS1_16FlashAttnFwdSm90INS1_25CollectiveMainloopFwdSm90ILi2EN4cute5tupleIJNS5_1CILi1EEES8_S8_EEENS6_IJNS7_ILi128EEENS7_ILi80EEENS7_ILi256EEEEEELi256ENS_10bfloat16_tEfNS_4arch4Sm90ELb1ELb0ELb1ELb1ELb1ELb0ELb0ELb1ELb1ELb1ELb1ELb0EEENS1_21CollectiveEpilogueFwdINS6_IJSA_SC_SB_EEES9_SE_SG_Li256ELb1ELb1ELb1ELb0EEENS1_36VarlenDynamicPersistentTileSchedulerILi128ELi80ELi256ELi128ELb1ELb1ELb1ELb1ELb1ELb1EEEEEEEEEvNT_6ParamsE,(.L_x_16 - _ZN7cutlass13device_kernelIN5flash11enable_sm90INS1_16FlashAttnFwdSm90INS1_25CollectiveMainloopFwdSm90ILi2EN4cute5tupleIJNS5_1CILi1EEES8_S8_EEENS6_IJNS7_ILi128EEENS7_ILi80EEENS7_ILi256EEEEEELi256ENS_10bfloat16_tEfNS_4arch4Sm90ELb1ELb0ELb1ELb1ELb1ELb0ELb0ELb1ELb1ELb1ELb1ELb0EEENS1_21CollectiveEpilogueFwdINS6_IJSA_SC_SB_EEES9_SE_SG_Li256ELb1ELb1ELb1ELb0EEENS1_36VarlenDynamicPersistentTileSchedulerILi128ELi80ELi256ELi128ELb1ELb1ELb1ELb1ELb1ELb1EEEEEEEEEvNT_6ParamsE)
        .other          _ZN7cutlass13device_kernelIN5flash11enable_sm90INS1_16FlashAttnFwdSm90INS1_25CollectiveMainloopFwdSm90ILi2EN4cute5tupleIJNS5_1CILi1EEES8_S8_EEENS6_IJNS7_ILi128EEENS7_ILi80EEENS7_ILi256EEEEEELi256ENS_10bfloat16_tEfNS_4arch4Sm90ELb1ELb0ELb1ELb1ELb1ELb0ELb0ELb1ELb1ELb1ELb1ELb0EEENS1_21CollectiveEpilogueFwdINS6_IJSA_SC_SB_EEES9_SE_SG_Li256ELb1ELb1ELb1ELb0EEENS1_36VarlenDynamicPersistentTileSchedulerILi128ELi80ELi256ELi128ELb1ELb1ELb1ELb1ELb1ELb1EEEEEEEEEvNT_6ParamsE,@"STO_CUDA_ENTRY STV_DEFAULT"
_ZN7cutlass13device_kernelIN5flash11enable_sm90INS1_16FlashAttnFwdSm90INS1_25CollectiveMainloopFwdSm90ILi2EN4cute5tupleIJNS5_1CILi1EEES8_S8_EEENS6_IJNS7_ILi128EEENS7_ILi80EEENS7_ILi256EEEEEELi256ENS_10bfloat16_tEfNS_4arch4Sm90ELb1ELb0ELb1ELb1ELb1ELb0ELb0ELb1ELb1ELb1ELb1ELb0EEENS1_21CollectiveEpilogueFwdINS6_IJSA_SC_SB_EEES9_SE_SG_Li256ELb1ELb1ELb1ELb0EEENS1_36VarlenDynamicPersistentTileSchedulerILi128ELi80ELi256ELi128ELb1ELb1ELb1ELb1ELb1ELb1EEEEEEEEEvNT_6ParamsE:
[----:B------:R-:W-:Y:S01]  /*0000*/  LDC R1, c[0x0][0x37c] ;  /* 0x0000df00ff017b82 */ /* 0x000fe20000000800 */
[----:B------:R-:W-:Y:S05]  /*0010*/  EXIT ;  /* 0x000000000000794d */ /* 0x000fea0003800000 */
.L_x_7:
        /* <DEDUP_REMOVED lines=14> */
.L_x_16:


//--------------------- .text._ZN7cutlass13device_kernelIN5flash11enable_sm90INS1_16FlashAttnFwdSm90INS1_25CollectiveMainloopFwdSm90ILi2EN4cute5tupleIJNS5_1CILi1EEES8_S8_EEENS6_IJNS7_ILi128EEENS7_ILi80EEENS7_ILi256EEEEEELi256ENS_10bfloat16_tEfNS_4arch4Sm90ELb1ELb0ELb1ELb1ELb1ELb1ELb0ELb1ELb1ELb1ELb1ELb0EEENS1_21CollectiveEpilogueFwdINS6_IJSA_SC_SB_EEES9_SE_SG_Li256ELb1ELb1ELb1ELb0EEENS1_36VarlenDynamicPersistentTileSchedulerILi128ELi80ELi256ELi128ELb1ELb1ELb1ELb1ELb1ELb1EEEEEEEEEvNT_6ParamsE --------------------------
	.section	.text._ZN7cutlass13device_kernelIN5flash11enable_sm90INS1_16FlashAttnFwdSm90INS1_25CollectiveMainloopFwdSm90ILi2EN4cute5tupleIJNS5_1CILi1EEES8_S8_EEENS6_IJNS7_ILi128EEENS7_ILi80EEENS7_ILi256EEEEEELi256ENS_10bfloat16_tEfNS_4arch4Sm90ELb1ELb0ELb1ELb1ELb1ELb1ELb0ELb1ELb1ELb1ELb1ELb0EEENS1_21CollectiveEpilogueFwdINS6_IJSA_SC_SB_EEES9_SE_SG_Li256ELb1ELb1ELb1ELb0EEENS1_36VarlenDynamicPersistentTileSchedulerILi128ELi80ELi256ELi128ELb1ELb1ELb1ELb1ELb1ELb1EEEEEEEEEvNT_6ParamsE,"ax",@progbits
	.align	128
.text._ZN7cutlass13device_kernelIN5flash11enable_sm90INS1_16FlashAttnFwdSm90INS1_25CollectiveMainloopFwdSm90ILi2EN4cute5tupleIJNS5_1CILi1EEES8_S8_EEENS6_IJNS7_ILi128EEENS7_ILi80EEENS7_ILi256EEEEEELi256ENS_10bfloat16_tEfNS_4arch4Sm90ELb1ELb0ELb1ELb1ELb1ELb1ELb0ELb1ELb1ELb1ELb1ELb0EEENS1_21CollectiveEpilogueFwdINS6_IJSA_SC_SB_EEES9_SE_SG_Li256ELb1ELb1ELb1ELb0EEENS1_36VarlenDynamicPersistentTileSchedulerILi128ELi80ELi256ELi128ELb1ELb1ELb1ELb1ELb1ELb1EEEEEEEEEvNT_6ParamsE:
        .type           _ZN7cutlass13device_kernelIN5flash11enable_sm90INS1_16FlashAttnFwdSm90INS1_25CollectiveMainloopFwdSm90ILi2EN4cute5tupleIJNS5_1CILi1EEES8_S8_EEENS6_IJNS7_ILi128EEENS7_ILi80EEENS7_ILi256EEEEEELi256ENS_10bfloat16_tEfNS_4arch4Sm90ELb1ELb0ELb1ELb1ELb1ELb1ELb0ELb1ELb1ELb1ELb1ELb0EEENS1_21CollectiveEpilogueFwdINS6_IJSA_SC_SB_EEES9_SE_SG_Li256ELb1ELb1ELb1ELb0EEENS1_36VarlenDynamicPersistentTileSchedulerILi128ELi80ELi256ELi128ELb1ELb1ELb1ELb1ELb1ELb1EEEEEEEEEvNT_6ParamsE,@function
        .size           _ZN7cutlass13device_kernelIN5flash11enable_sm90INS1_16FlashAttnFwdSm90INS1_25CollectiveMainloopFwdSm90ILi2EN4cute5tupleIJNS5_1CILi1EEES8_S8_EEENS6_IJNS7_ILi128EEENS7_ILi80EEENS7_ILi256EEEEEELi256ENS_10bfloat16_tEfNS_4arch4Sm90ELb1ELb0ELb1ELb1ELb1ELb1ELb0ELb1ELb1ELb1ELb1ELb0EEENS1_21CollectiveEpilogueFwdINS6_IJSA_SC_SB_EEES9_SE_SG_Li256ELb1ELb1ELb1ELb0EEENS1_36VarlenDynamicPersistentTileSchedulerILi128ELi80ELi256ELi128ELb1ELb1ELb1ELb1ELb1ELb1EEEEEEEEEvNT_6ParamsE,(.L_x_17 - _ZN7cutlass13device_kernelIN5flash11enable_sm90INS1_16FlashAttnFwdSm90INS1_25CollectiveMainloopFwdSm90ILi2EN4cute5tupleIJNS5_1CILi1EEES8_S8_EEENS6_IJNS7_ILi128EEENS7_ILi80EEENS7_ILi256EEEEEELi256ENS_10bfloat16_tEfNS_4arch4Sm90ELb1ELb0ELb1ELb1ELb1ELb1ELb0ELb1ELb1ELb1ELb1ELb0EEENS1_21CollectiveEpilogueFwdINS6_IJSA_SC_SB_EEES9_SE_SG_Li256ELb1ELb1ELb1ELb0EEENS1_36VarlenDynamicPersistentTileSchedulerILi128ELi80ELi256ELi128ELb1ELb1ELb1ELb1ELb1ELb1EEEEEEEEEvNT_6ParamsE)
        .other          _ZN7cutlass13device_kernelIN5flash11enable_sm90INS1_16FlashAttnFwdSm90INS1_25CollectiveMainloopFwdSm90ILi2EN4cute5tupleIJNS5_1CILi1EEES8_S8_EEENS6_IJNS7_ILi128EEENS7_ILi80EEENS7_ILi256EEEEEELi256ENS_10bfloat16_tEfNS_4arch4Sm90ELb1ELb0ELb1ELb1ELb1ELb1ELb0ELb1ELb1ELb1ELb1ELb0EEENS1_21CollectiveEpilogueFwdINS6_IJSA_SC_SB_EEES9_SE_SG_Li256ELb1ELb1ELb1ELb0EEENS1_36VarlenDynamicPersistentTileSchedulerILi128ELi80ELi256ELi128ELb1ELb1ELb1ELb1ELb1ELb1EEEEEEEEEvNT_6ParamsE,@"STO_CUDA_ENTRY STV_DEFAULT"
_ZN7cutlass13device_kernelIN5flash11enable_sm90INS1_16FlashAttnFwdSm90INS1_25CollectiveMainloopFwdSm90ILi2EN4cute5tupleIJNS5_1CILi1EEES8_S8_EEENS6_IJNS7_ILi128EEENS7_ILi80EEENS7_ILi256EEEEEELi256ENS_10bfloat16_tEfNS_4arch4Sm90ELb1ELb0ELb1ELb1ELb1ELb1ELb0ELb1ELb1ELb1ELb1ELb0EEENS1_21CollectiveEpilogueFwdINS6_IJSA_SC_SB_EEES9_SE_SG_Li256ELb1ELb1ELb1ELb0EEENS1_36VarlenDynamicPersistentTileSchedulerILi128ELi80ELi256ELi128ELb1ELb1ELb1ELb1ELb1ELb1EEEEEEEEEvNT_6ParamsE:
[----:B------:R-:W-:Y:S01]  /*0000*/  LDC R1, c[0x0][0x37c] ;  /* 0x0000df00ff017b82 */ /* 0x000fe20000000800 */
[----:B------:R-:W-:Y:S05]  /*0010*/  EXIT ;  /* 0x000000000000794d */ /* 0x000fea0003800000 */
.L_x_8:
        /* <DEDUP_REMOVED lines=14> */
.L_x_17:


//--------------------- .nv.shared.reserved.0     --------------------------
	.section	.nv.shared.reserved.0,"aw",@nobits
	.weak		__nv_reservedSMEM_offset_0_alias
	.size		__nv_reservedSMEM_offset_0_alias, 0, 64
	.other		__nv_reservedSMEM_offset_0_alias,@"STO_CUDA_RESERVED_SHARED STV_DEFAULT"
__nv_reservedSMEM_offset_0_alias:
	.zero		0
	.zero		64


//--------------------- .nv.global                --------------------------
	.section	.nv.global,"aw",@nobits
.nv.global:
	.type		_ZN86_INTERNAL_1379c5dd_50_flash_fwd_hdim256_bf16_paged_split_softcap_sm90_cu_49158569_36734cute1_E,@object
	.size		_ZN86_INTERNAL_1379c5dd_50_flash_fwd_hdim256_bf16_paged_split_softcap_sm90_cu_49158569_36734cute1_E,(_ZN86_INTERNAL_1379c5dd_50_flash_fwd_hdim256_bf16_paged_split_softcap_sm90_cu_49158569_36734cuda3std3__45__cpo6cbeginE - _ZN86_INTERNAL_1379c5dd_50_flash_fwd_hdim256_bf16_paged_split_softcap_sm90_cu_49158569_36734cute1_E)
_ZN86_INTERNAL_1379c5dd_50_flash_fwd_hdim256_bf16_paged_split_softcap_sm90_cu_49158569_36734cute1_E:
	.zero		1
	.type		_ZN86_INTERNAL_1379c5dd_50_flash_fwd_hdim256_bf16_paged_split_softcap_sm90_cu_49158569_36734cuda3std3__45__cpo6cbeginE,@object
	.size		_ZN86_INTERNAL_1379c5dd_50_flash_fwd_hdim256_bf16_paged_split_softcap_sm90_cu_49158569_36734cuda3std3__45__cpo6cbeginE,(_ZN86_INTERNAL_1379c5dd_50_flash_fwd_hdim256_bf16_paged_split_softcap_sm90_cu_49158569_36734cuda3std3__48in_placeE - _ZN86_INTERNAL_1379c5dd_50_flash_fwd_hdim256_bf16_paged_split_softcap_sm90_cu_49158569_36734cuda3std3__45__cpo6cbeginE)
_ZN86_INTERNAL_1379c5dd_50_flash_fwd_hdim256_bf16_paged_split_softcap_sm90_cu_49158569_36734cuda3std3__45__cpo6cbeginE:
	.zero		1
	.type		_ZN86_INTERNAL_1379c5dd_50_flash_fwd_hdim256_bf16_paged_split_softcap_sm90_cu_49158569_36734cuda3std3__48in_placeE,@object
	.size		_ZN86_INTERNAL_1379c5dd_50_flash_fwd_hdim256_bf16_paged_split_softcap_sm90_cu_49158569_36734cuda3std3__48in_placeE,(_ZN86_INTERNAL_1379c5dd_50_flash_fwd_hdim256_bf16_paged_split_softcap_sm90_cu_49158569_36734cuda3std6ranges3__45__cpo9iter_moveE - _ZN86_INTERNAL_1379c5dd_50_flash_fwd_hdim256_bf16_paged_split_softcap_sm90_cu_49158569_36734cuda3std3__48in_placeE)
_ZN86_INTERNAL_1379c5dd_50_flash_fwd_hdim256_bf16_paged_split_softcap_sm90_cu_49158569_36734cuda3std3__48in_placeE:
	.zero		1
	.type		_ZN86_INTERNAL_1379c5dd_50_flash_fwd_hdim256_bf16_paged_split_softcap_sm90_cu_49158569_36734cuda3std6ranges3__45__cpo9iter_moveE,@object
	.size		_ZN86_INTERNAL_1379c5dd_50_flash_fwd_hdim256_bf16_paged_split_softcap_sm90_cu_49158569_36734cuda3std6ranges3__45__cpo9iter_moveE,(_ZN86_INTERNAL_1379c5dd_50_flash_fwd_hdim256_bf16_paged_split_softcap_sm90_cu_49158569_36734cuda3std3__45__cpo5beginE - _ZN86_INTERNAL_1379c5dd_50_flash_fwd_hdim256_bf16_paged_split_softcap_sm90_cu_49158569_36734cuda3std6ranges3__45__cpo9iter_moveE)
_ZN86_INTERNAL_1379c5dd_50_flash_fwd_hdim256_bf16_paged_split_softcap_sm90_cu_49158569_36734cuda3std6ranges3__45__cpo9iter_moveE:
	.zero		1
	.type		_ZN86_INTERNAL_1379c5dd_50_flash_fwd_hdim256_bf16_paged_split_softcap_sm90_cu_49158569_36734cuda3std3__45__cpo5beginE,@object
	.size		_ZN86_INTERNAL_1379c5dd_50_flash_fwd_hdim256_bf16_paged_split_softcap_sm90_cu_49158569_36734cuda3std3__45__cpo5beginE,(_ZN86_INTERNAL_1379c5dd_50_flash_fwd_hdim256_bf16_paged_split_softcap_sm90_cu_49158569_36734cuda3std3__488_GLOBAL__N__1379c5dd_50_flash_fwd_hdim256_bf16_paged_split_softcap_sm90_cu_49158569_36736ignoreE - _ZN86_INTERNAL_1379c5dd_50_flash_fwd_hdim256_bf16_paged_split_softcap_sm90_cu_49158569_36734cuda3std3__45__cpo5beginE)
_ZN86_INTERNAL_1379c5dd_50_flash_fwd_hdim256_bf16_paged_split_softcap_sm90_cu_49158569_36734cuda3std3__45__cpo5beginE:
	.zero		1
	.type		_ZN86_INTERNAL_1379c5dd_50_flash_fwd_hdim256_bf16_paged_split_softcap_sm90_cu_49158569_36734cuda3std3__488_GLOBAL__N__1379c5dd_50_flash_fwd_hdim256_bf16_paged_split_softcap_sm90_cu_49158569_36736ignoreE,@object
	.size		_ZN86_INTERNAL_1379c5dd_50_flash_fwd_hdim256_bf16_paged_split_softcap_sm90_cu_49158569_36734cuda3std3__488_GLOBAL__N__1379c5dd_50_flash_fwd_hdim256_bf16_paged_split_softcap_sm90_cu_49158569_36736ignoreE,(_ZN86_INTERNAL_1379c5dd_50_flash_fwd_hdim256_bf16_paged_split_softcap_sm90_cu_49158569_36734cute7productE - _ZN86_INTERNAL_1379c5dd_50_flash_fwd_hdim256_bf16_paged_split_softcap_sm90_cu_49158569_36734cuda3std3__488_GLOBAL__N__1379c5dd_50_flash_fwd_hdim256_bf16_paged_split_softcap_sm90_cu_49158569_36736ignoreE)
_ZN86_INTERNAL_1379c5dd_50_flash_fwd_hdim256_bf16_paged_split_softcap_sm90_cu_49158569_36734cuda3std3__488_GLOBAL__N__1379c5dd_50_flash_fwd_hdim256_bf16_paged_split_softcap_sm90_cu_49158569_36736ignoreE:
	.zero		1
	.type		_ZN86_INTERNAL_1379c5dd_50_flash_fwd_hdim256_bf16_paged_split_softcap_sm90_cu_49158569_36734cute7productE,@object
	.size		_ZN86_INTERNAL_1379c5dd_50_flash_fwd_hdim256_bf16_paged_split_softcap_sm90_cu_49158569_36734cute7productE,(_ZN86_INTERNAL_1379c5dd_50_flash_fwd_hdim256_bf16_paged_split_softcap_sm90_cu_49158569_36734cuda3std3__45__cpo3endE - _ZN86_INTERNAL_1379c5dd_50_flash_fwd_hdim256_bf16_paged_split_softcap_sm90_cu_49158569_36734cute7productE)
_ZN86_INTERNAL_1379c5dd_50_flash_fwd_hdim256_bf16_paged_split_softcap_sm90_cu_49158569_36734cute7productE:
	.zero		1
	.type		_ZN86_INTERNAL_1379c5dd_50_flash_fwd_hdim256_bf16_paged_split_softcap_sm90_cu_49158569_36734cuda3std3__45__cpo3endE,@object
	.size		_ZN86_INTERNAL_1379c5dd_50_flash_fwd_hdim256_bf16_paged_split_softcap_sm90_cu_49158569_36734cuda3std3__45__cpo3endE,(_ZN86_INTERNAL_1379c5dd_50_flash_fwd_hdim256_bf16_paged_split_softcap_sm90_cu_49158569_36734cuda3std3__419piecewise_constructE - _ZN86_INTERNAL_1379c5dd_50_flash_fwd_hdim256_bf16_paged_split_softcap_sm90_cu_49158569_36734cuda3std3__45__cpo3endE)
_ZN86_INTERNAL_1379c5dd_50_flash_fwd_hdim256_bf16_paged_split_softcap_sm90_cu_49158569_36734cuda3std3__45__cpo3endE:
	.zero		1
	.type		_ZN86_INTERNAL_1379c5dd_50_flash_fwd_hdim256_bf16_paged_split_softcap_sm90_cu_49158569_36734cuda3std3__419piecewise_constructE,@object
	.size		_ZN86_INTERNAL_1379c5dd_50_flash_fwd_hdim256_bf16_paged_split_softcap_sm90_cu_49158569_36734cuda3std3__419piecewise_constructE,(_ZN86_INTERNAL_1379c5dd_50_flash_fwd_hdim256_bf16_paged_split_softcap_sm90_cu_49158569_36734cuda3std3__45__cpo4cendE - _ZN86_INTERNAL_1379c5dd_50_flash_fwd_hdim256_bf16_paged_split_softcap_sm90_cu_49158569_36734cuda3std3__419piecewise_constructE)
_ZN86_INTERNAL_1379c5dd_50_flash_fwd_hdim256_bf16_paged_split_softcap_sm90_cu_49158569_36734cuda3std3__419piecewise_constructE:
	.zero		1
	.type		_ZN86_INTERNAL_1379c5dd_50_flash_fwd_hdim256_bf16_paged_split_softcap_sm90_cu_49158569_36734cuda3std3__45__cpo4cendE,@object
	.size		_ZN86_INTERNAL_1379c5dd_50_flash_fwd_hdim256_bf16_paged_split_softcap_sm90_cu_49158569_36734cuda3std3__45__cpo4cendE,(_ZN86_INTERNAL_1379c5dd_50_flash_fwd_hdim256_bf16_paged_split_softcap_sm90_cu_49158569_36734cuda3std6ranges3__45__cpo4swapE - _ZN86_INTERNAL_1379c5dd_50_flash_fwd_hdim256_bf16_paged_split_softcap_sm90_cu_49158569_36734cuda3std3__45__cpo4cendE)
_ZN86_INTERNAL_1379c5dd_50_flash_fwd_hdim256_bf16_paged_split_softcap_sm90_cu_49158569_36734cuda3std3__45__cpo4cendE:
	.zero		1
	.type		_ZN86_INTERNAL_1379c5dd_50_flash_fwd_hdim256_bf16_paged_split_softcap_sm90_cu_49158569_36734cuda3std6ranges3__45__cpo4swapE,@object
	.size		_ZN86_INTERNAL_1379c5dd_50_flash_fwd_hdim256_bf16_paged_split_softcap_sm90_cu_49158569_36734cuda3std6ranges3__45__cpo4swapE,(.L_7 - _ZN86_INTERNAL_1379c5dd_50_flash_fwd_hdim256_bf16_paged_split_softcap_sm90_cu_49158569_36734cuda3std6ranges3__45__cpo4swapE)
_ZN86_INTERNAL_1379c5dd_50_flash_fwd_hdim256_bf16_paged_split_softcap_sm90_cu_49158569_36734cuda3std6ranges3__45__cpo4swapE:
	.zero		1
.L_7:


//--------------------- .nv.constant0._ZN7cutlass13device_kernelIN5flash11enable_sm90INS1_16FlashAttnFwdSm90INS1_25CollectiveMainloopFwdSm90ILi2EN4cute5tupleIJNS5_1CILi1EEES8_S8_EEENS6_IJNS7_ILi128EEENS7_ILi80EEENS7_ILi256EEEEEELi256ENS_10bfloat16_tEfNS_4arch4Sm90ELb0ELb0ELb1ELb0ELb1ELb0ELb0ELb1ELb1ELb1ELb1ELb0EEENS1_21CollectiveEpilogueFwdINS6_IJSA_SC_SB_EEES9_SE_SG_Li256ELb0ELb1ELb1ELb0EEENS1_19SingleTileSchedulerILb0ELb1ELb1ELi128EEEEEEEEEvNT_6ParamsE --------------------------
	.section	.nv.constant0._ZN7cutlass13device_kernelIN5flash11enable_sm90INS1_16FlashAttnFwdSm90INS1_25CollectiveMainloopFwdSm90ILi2EN4cute5tupleIJNS5_1CILi1EEES8_S8_EEENS6_IJNS7_ILi128EEENS7_ILi80EEENS7_ILi256EEEEEELi256ENS_10bfloat16_tEfNS_4arch4Sm90ELb0ELb0ELb1ELb0ELb1ELb0ELb0ELb1ELb1ELb1ELb1ELb0EEENS1_21CollectiveEpilogueFwdINS6_IJSA_SC_SB_EEES9_SE_SG_Li256ELb0ELb1ELb1ELb0EEENS1_19SingleTileSchedulerILb0ELb1ELb1ELi128EEEEEEEEEvNT_6ParamsE,"a",@progbits
	.sectionflags	@""
	.align	4
.nv.constant0._ZN7cutlass13device_kernelIN5flash11enable_sm90INS1_16FlashAttnFwdSm90INS1_25CollectiveMainloopFwdSm90ILi2EN4cute5tupleIJNS5_1CILi1EEES8_S8_EEENS6_IJNS7_ILi128EEENS7_ILi80EEENS7_ILi256EEEEEELi256ENS_10bfloat16_tEfNS_4arch4Sm90ELb0ELb0ELb1ELb0ELb1ELb0ELb0ELb1ELb1ELb1ELb1ELb0EEENS1_21CollectiveEpilogueFwdINS6_IJSA_SC_SB_EEES9_SE_SG_Li256ELb0ELb1ELb1ELb0EEENS1_19SingleTileSchedulerILb0ELb1ELb1ELi128EEEEEEEEEvNT_6ParamsE:
	.zero		3456


//--------------------- .nv.constant0._ZN7cutlass13device_kernelIN5flash11enable_sm90INS1_16FlashAttnFwdSm90INS1_25CollectiveMainloopFwdSm90ILi2EN4cute5tupleIJNS5_1CILi1EEES8_S8_EEENS6_IJNS7_ILi128EEENS7_ILi80EEENS7_ILi256EEEEEELi256ENS_10bfloat16_tEfNS_4arch4Sm90ELb0ELb0ELb1ELb1ELb1ELb0ELb0ELb1ELb1ELb1ELb1ELb0EEENS1_21CollectiveEpilogueFwdINS6_IJSA_SC_SB_EEES9_SE_SG_Li256ELb1ELb1ELb1ELb0EEENS1_36VarlenDynamicPersistentTileSchedulerILi128ELi80ELi256ELi128ELb1ELb1ELb1ELb0ELb1ELb1EEEEEEEEEvNT_6ParamsE --------------------------
	.section	.nv.constant0._ZN7cutlass13device_kernelIN5flash11enable_sm90INS1_16FlashAttnFwdSm90INS1_25CollectiveMainloopFwdSm90ILi2EN4cute5tupleIJNS5_1CILi1EEES8_S8_EEENS6_IJNS7_ILi128EEENS7_ILi80EEENS7_ILi256EEEEEELi256ENS_10bfloat16_tEfNS_4arch4Sm90ELb0ELb0ELb1ELb1ELb1ELb0ELb0ELb1ELb1ELb1ELb1ELb0EEENS1_21CollectiveEpilogueFwdINS6_IJSA_SC_SB_EEES9_SE_SG_Li256ELb1ELb1ELb1ELb0EEENS1_36VarlenDynamicPersistentTileSchedulerILi128ELi80ELi256ELi128ELb1ELb1ELb1ELb0ELb1ELb1EEEEEEEEEvNT_6ParamsE,"a",@progbits
	.sectionflags	@""
	.align	4
.nv.constant0._ZN7cutlass13device_kernelIN5flash11enable_sm90INS1_16FlashAttnFwdSm90INS1_25CollectiveMainloopFwdSm90ILi2EN4cute5tupleIJNS5_1CILi1EEES8_S8_EEENS6_IJNS7_ILi128EEENS7_ILi80EEENS7_ILi256EEEEEELi256ENS_10bfloat16_tEfNS_4arch4Sm90ELb0ELb0ELb1ELb1ELb1ELb0ELb0ELb1ELb1ELb1ELb1ELb0EEENS1_21CollectiveEpilogueFwdINS6_IJSA_SC_SB_EEES9_SE_SG_Li256ELb1ELb1ELb1ELb0EEENS1_36VarlenDynamicPersistentTileSchedulerILi128ELi80ELi256ELi128ELb1ELb1ELb1ELb0ELb1ELb1EEEEEEEEEvNT_6ParamsE:
	.zero		3584


//--------------------- .nv.constant0._ZN7cutlass13device_kernelIN5flash11enable_sm90INS1_16FlashAttnFwdSm90INS1_25CollectiveMainloopFwdSm90ILi2EN4cute5tupleIJNS5_1CILi1EEES8_S8_EEENS6_IJNS7_ILi128EEENS7_ILi80EEENS7_ILi256EEEEEELi256ENS_10bfloat16_tEfNS_4arch4Sm90ELb0ELb0ELb1ELb1ELb1ELb1ELb0ELb1ELb1ELb1ELb1ELb0EEENS1_21CollectiveEpilogueFwdINS6_IJSA_SC_SB_EEES9_SE_SG_Li256ELb1ELb1ELb1ELb0EEENS1_36VarlenDynamicPersistentTileSchedulerILi128ELi80ELi256ELi128ELb1ELb1ELb1ELb0ELb1ELb1EEEEEEEEEvNT_6ParamsE --------------------------
	.section	.nv.constant0._ZN7cutlass13device_kernelIN5flash11enable_sm90INS1_16FlashAttnFwdSm90INS1_25CollectiveMainloopFwdSm90ILi2EN4cute5tupleIJNS5_1CILi1EEES8_S8_EEENS6_IJNS7_ILi128EEENS7_ILi80EEENS7_ILi256EEEEEELi256ENS_10bfloat16_tEfNS_4arch4Sm90ELb0ELb0ELb1ELb1ELb1ELb1ELb0ELb1ELb1ELb1ELb1ELb0EEENS1_21CollectiveEpilogueFwdINS6_IJSA_SC_SB_EEES9_SE_SG_Li256ELb1ELb1ELb1ELb0EEENS1_36VarlenDynamicPersistentTileSchedulerILi128ELi80ELi256ELi128ELb1ELb1ELb1ELb0ELb1ELb1EEEEEEEEEvNT_6ParamsE,"a",@progbits
	.sectionflags	@""
	.align	4
.nv.constant0._ZN7cutlass13device_kernelIN5flash11enable_sm90INS1_16FlashAttnFwdSm90INS1_25CollectiveMainloopFwdSm90ILi2EN4cute5tupleIJNS5_1CILi1EEES8_S8_EEENS6_IJNS7_ILi128EEENS7_ILi80EEENS7_ILi256EEEEEELi256ENS_10bfloat16_tEfNS_4arch4Sm90ELb0ELb0ELb1ELb1ELb1ELb1ELb0ELb1ELb1ELb1ELb1ELb0EEENS1_21CollectiveEpilogueFwdINS6_IJSA_SC_SB_EEES9_SE_SG_Li256ELb1ELb1ELb1ELb0EEENS1_36VarlenDynamicPersistentTileSchedulerILi128ELi80ELi256ELi128ELb1ELb1ELb1ELb0ELb1ELb1EEEEEEEEEvNT_6ParamsE:
	.zero		3584


//--------------------- .nv.constant0._ZN7cutlass13device_kernelIN5flash11enable_sm90INS1_16FlashAttnFwdSm90INS1_25CollectiveMainloopFwdSm90ILi2EN4cute5tupleIJNS5_1CILi1EEES8_S8_EEENS6_IJNS7_ILi128EEENS7_ILi64EEENS7_ILi256EEEEEELi256ENS_10bfloat16_tEfNS_4arch4Sm90ELb0ELb1ELb1ELb0ELb1ELb0ELb0ELb1ELb1ELb1ELb1ELb0EEENS1_21CollectiveEpilogueFwdINS6_IJSA_SC_SB_EEES9_SE_SG_Li256ELb0ELb1ELb1ELb0EEENS1_19SingleTileSchedulerILb0ELb1ELb1ELi128EEEEEEEEEvNT_6ParamsE --------------------------
	.section	.nv.constant0._ZN7cutlass13device_kernelIN5flash11enable_sm90INS1_16FlashAttnFwdSm90INS1_25CollectiveMainloopFwdSm90ILi2EN4cute5tupleIJNS5_1CILi1EEES8_S8_EEENS6_IJNS7_ILi128EEENS7_ILi64EEENS7_ILi256EEEEEELi256ENS_10bfloat16_tEfNS_4arch4Sm90ELb0ELb1ELb1ELb0ELb1ELb0ELb0ELb1ELb1ELb1ELb1ELb0EEENS1_21CollectiveEpilogueFwdINS6_IJSA_SC_SB_EEES9_SE_SG_Li256ELb0ELb1ELb1ELb0EEENS1_19SingleTileSchedulerILb0ELb1ELb1ELi128EEEEEEEEEvNT_6ParamsE,"a",@progbits
	.sectionflags	@""
	.align	4
.nv.constant0._ZN7cutlass13device_kernelIN5flash11enable_sm90INS1_16FlashAttnFwdSm90INS1_25CollectiveMainloopFwdSm90ILi2EN4cute5tupleIJNS5_1CILi1EEES8_S8_EEENS6_IJNS7_ILi128EEENS7_ILi64EEENS7_ILi256EEEEEELi256ENS_10bfloat16_tEfNS_4arch4Sm90ELb0ELb1ELb1ELb0ELb1ELb0ELb0ELb1ELb1ELb1ELb1ELb0EEENS1_21CollectiveEpilogueFwdINS6_IJSA_SC_SB_EEES9_SE_SG_Li256ELb0ELb1ELb1ELb0EEENS1_19SingleTileSchedulerILb0ELb1ELb1ELi128EEEEEEEEEvNT_6ParamsE:
	.zero		3456


//--------------------- .nv.constant0._ZN7cutlass13device_kernelIN5flash11enable_sm90INS1_16FlashAttnFwdSm90INS1_25CollectiveMainloopFwdSm90ILi2EN4cute5tupleIJNS5_1CILi1EEES8_S8_EEENS6_IJNS7_ILi128EEENS7_ILi64EEENS7_ILi256EEEEEELi256ENS_10bfloat16_tEfNS_4arch4Sm90ELb0ELb1ELb1ELb1ELb1ELb0ELb0ELb1ELb1ELb1ELb1ELb0EEENS1_21CollectiveEpilogueFwdINS6_IJSA_SC_SB_EEES9_SE_SG_Li256ELb1ELb1ELb1ELb0EEENS1_36VarlenDynamicPersistentTileSchedulerILi128ELi64ELi256ELi128ELb1ELb1ELb1ELb1ELb0ELb1EEEEEEEEEvNT_6ParamsE --------------------------
	.section	.nv.constant0._ZN7cutlass13device_kernelIN5flash11enable_sm90INS1_16FlashAttnFwdSm90INS1_25CollectiveMainloopFwdSm90ILi2EN4cute5tupleIJNS5_1CILi1EEES8_S8_EEENS6_IJNS7_ILi128EEENS7_ILi64EEENS7_ILi256EEEEEELi256ENS_10bfloat16_tEfNS_4arch4Sm90ELb0ELb1ELb1ELb1ELb1ELb0ELb0ELb1ELb1ELb1ELb1ELb0EEENS1_21CollectiveEpilogueFwdINS6_IJSA_SC_SB_EEES9_SE_SG_Li256ELb1ELb1ELb1ELb0EEENS1_36VarlenDynamicPersistentTileSchedulerILi128ELi64ELi256ELi128ELb1ELb1ELb1ELb1ELb0ELb1EEEEEEEEEvNT_6ParamsE,"a",@progbits
	.sectionflags	@""
	.align	4
.nv.constant0._ZN7cutlass13device_kernelIN5flash11enable_sm90INS1_16FlashAttnFwdSm90INS1_25CollectiveMainloopFwdSm90ILi2EN4cute5tupleIJNS5_1CILi1EEES8_S8_EEENS6_IJNS7_ILi128EEENS7_ILi64EEENS7_ILi256EEEEEELi256ENS_10bfloat16_tEfNS_4arch4Sm90ELb0ELb1ELb1ELb1ELb1ELb0ELb0ELb1ELb1ELb1ELb1ELb0EEENS1_21CollectiveEpilogueFwdINS6_IJSA_SC_SB_EEES9_SE_SG_Li256ELb1ELb1ELb1ELb0EEENS1_36VarlenDynamicPersistentTileSchedulerILi128ELi64ELi256ELi128ELb1ELb1ELb1ELb1ELb0ELb1EEEEEEEEEvNT_6ParamsE:
	.zero		3584


//--------------------- .nv.constant0._ZN7cutlass13device_kernelIN5flash11enable_sm90INS1_16FlashAttnFwdSm90INS1_25CollectiveMainloopFwdSm90ILi2EN4cute5tupleIJNS5_1CILi1EEES8_S8_EEENS6_IJNS7_ILi128EEENS7_ILi64EEENS7_ILi256EEEEEELi256ENS_10bfloat16_tEfNS_4arch4Sm90ELb0ELb1ELb1ELb1ELb1ELb1ELb0ELb1ELb1ELb1ELb1ELb0EEENS1_21CollectiveEpilogueFwdINS6_IJSA_SC_SB_EEES9_SE_SG_Li256ELb1ELb1ELb1ELb0EEENS1_36VarlenDynamicPersistentTileSchedulerILi128ELi64ELi256ELi128ELb1ELb1ELb1ELb1ELb0ELb1EEEEEEEEEvNT_6ParamsE --------------------------
	.section	.nv.constant0._ZN7cutlass13device_kernelIN5flash11enable_sm90INS1_16FlashAttnFwdSm90INS1_25CollectiveMainloopFwdSm90ILi2EN4cute5tupleIJNS5_1CILi1EEES8_S8_EEENS6_IJNS7_ILi128EEENS7_ILi64EEENS7_ILi256EEEEEELi256ENS_10bfloat16_tEfNS_4arch4Sm90ELb0ELb1ELb1ELb1ELb1ELb1ELb0ELb1ELb1ELb1ELb1ELb0EEENS1_21CollectiveEpilogueFwdINS6_IJSA_SC_SB_EEES9_SE_SG_Li256ELb1ELb1ELb1ELb0EEENS1_36VarlenDynamicPersistentTileSchedulerILi128ELi64ELi256ELi128ELb1ELb1ELb1ELb1ELb0ELb1EEEEEEEEEvNT_6ParamsE,"a",@progbits
	.sectionflags	@""
	.align	4
.nv.constant0._ZN7cutlass13device_kernelIN5flash11enable_sm90INS1_16FlashAttnFwdSm90INS1_25CollectiveMainloopFwdSm90ILi2EN4cute5tupleIJNS5_1CILi1EEES8_S8_EEENS6_IJNS7_ILi128EEENS7_ILi64EEENS7_ILi256EEEEEELi256ENS_10bfloat16_tEfNS_4arch4Sm90ELb0ELb1ELb1ELb1ELb1ELb1ELb0ELb1ELb1ELb1ELb1ELb0EEENS1_21CollectiveEpilogueFwdINS6_IJSA_SC_SB_EEES9_SE_SG_Li256ELb1ELb1ELb1ELb0EEENS1_36VarlenDynamicPersistentTileSchedulerILi128ELi64ELi256ELi128ELb1ELb1ELb1ELb1ELb0ELb1EEEEEEEEEvNT_6ParamsE:
	.zero		3584


//--------------------- .nv.constant0._ZN7cutlass13device_kernelIN5flash11enable_sm90INS1_16FlashAttnFwdSm90INS1_25CollectiveMainloopFwdSm90ILi2EN4cute5tupleIJNS5_1CILi1EEES8_S8_EEENS6_IJNS7_ILi128EEENS7_ILi80EEENS7_ILi256EEEEEELi256ENS_10bfloat16_tEfNS_4arch4Sm90ELb1ELb0ELb1ELb0ELb1ELb0ELb0ELb1ELb1ELb1ELb1ELb0EEENS1_21CollectiveEpilogueFwdINS6_IJSA_SC_SB_EEES9_SE_SG_Li256ELb0ELb1ELb1ELb0EEENS1_19SingleTileSchedulerILb0ELb1ELb1ELi128EEEEEEEEEvNT_6ParamsE --------------------------
	.section	.nv.constant0._ZN7cutlass13device_kernelIN5flash11enable_sm90INS1_16FlashAttnFwdSm90INS1_25CollectiveMainloopFwdSm90ILi2EN4cute5tupleIJNS5_1CILi1EEES8_S8_EEENS6_IJNS7_ILi128EEENS7_ILi80EEENS7_ILi256EEEEEELi256ENS_10bfloat16_tEfNS_4arch4Sm90ELb1ELb0ELb1ELb0ELb1ELb0ELb0ELb1ELb1ELb1ELb1ELb0EEENS1_21CollectiveEpilogueFwdINS6_IJSA_SC_SB_EEES9_SE_SG_Li256ELb0ELb1ELb1ELb0EEENS1_19SingleTileSchedulerILb0ELb1ELb1ELi128EEEEEEEEEvNT_6ParamsE,"a",@progbits
	.sectionflags	@""
	.align	4
.nv.constant0._ZN7cutlass13device_kernelIN5flash11enable_sm90INS1_16FlashAttnFwdSm90INS1_25CollectiveMainloopFwdSm90ILi2EN4cute5tupleIJNS5_1CILi1EEES8_S8_EEENS6_IJNS7_ILi128EEENS7_ILi80EEENS7_ILi256EEEEEELi256ENS_10bfloat16_tEfNS_4arch4Sm90ELb1ELb0ELb1ELb0ELb1ELb0ELb0ELb1ELb1ELb1ELb1ELb0EEENS1_21CollectiveEpilogueFwdINS6_IJSA_SC_SB_EEES9_SE_SG_Li256ELb0ELb1ELb1ELb0EEENS1_19SingleTileSchedulerILb0ELb1ELb1ELi128EEEEEEEEEvNT_6ParamsE:
	.zero		3456


//--------------------- .nv.constant0._ZN7cutlass13device_kernelIN5flash11enable_sm90INS1_16FlashAttnFwdSm90INS1_25CollectiveMainloopFwdSm90ILi2EN4cute5tupleIJNS5_1CILi1EEES8_S8_EEENS6_IJNS7_ILi128EEENS7_ILi80EEENS7_ILi256EEEEEELi256ENS_10bfloat16_tEfNS_4arch4Sm90ELb1ELb0ELb1ELb1ELb1ELb0ELb0ELb1ELb1ELb1ELb1ELb0EEENS1_21CollectiveEpilogueFwdINS6_IJSA_SC_SB_EEES9_SE_SG_Li256ELb1ELb1ELb1ELb0EEENS1_36VarlenDynamicPersistentTileSchedulerILi128ELi80ELi256ELi128ELb1ELb1ELb1ELb1ELb1ELb1EEEEEEEEEvNT_6ParamsE --------------------------
	.section	.nv.constant0._ZN7cutlass13device_kernelIN5flash11enable_sm90INS1_16FlashAttnFwdSm90INS1_25CollectiveMainloopFwdSm90ILi2EN4cute5tupleIJNS5_1CILi1EEES8_S8_EEENS6_IJNS7_ILi128EEENS7_ILi80EEENS7_ILi256EEEEEELi256ENS_10bfloat16_tEfNS_4arch4Sm90ELb1ELb0ELb1ELb1ELb1ELb0ELb0ELb1ELb1ELb1ELb1ELb0EEENS1_21CollectiveEpilogueFwdINS6_IJSA_SC_SB_EEES9_SE_SG_Li256ELb1ELb1ELb1ELb0EEENS1_36VarlenDynamicPersistentTileSchedulerILi128ELi80ELi256ELi128ELb1ELb1ELb1ELb1ELb1ELb1EEEEEEEEEvNT_6ParamsE,"a",@progbits
	.sectionflags	@""
	.align	4
.nv.constant0._ZN7cutlass13device_kernelIN5flash11enable_sm90INS1_16FlashAttnFwdSm90INS1_25CollectiveMainloopFwdSm90ILi2EN4cute5tupleIJNS5_1CILi1EEES8_S8_EEENS6_IJNS7_ILi128EEENS7_ILi80EEENS7_ILi256EEEEEELi256ENS_10bfloat16_tEfNS_4arch4Sm90ELb1ELb0ELb1ELb1ELb1ELb0ELb0ELb1ELb1ELb1ELb1ELb0EEENS1_21CollectiveEpilogueFwdINS6_IJSA_SC_SB_EEES9_SE_SG_Li256ELb1ELb1ELb1ELb0EEENS1_36VarlenDynamicPersistentTileSchedulerILi128ELi80ELi256ELi128ELb1ELb1ELb1ELb1ELb1ELb1EEEEEEEEEvNT_6ParamsE:
	.zero		3584


//--------------------- .nv.constant0._ZN7cutlass13device_kernelIN5flash11enable_sm90INS1_16FlashAttnFwdSm90INS1_25CollectiveMainloopFwdSm90ILi2EN4cute5tupleIJNS5_1CILi1EEES8_S8_EEENS6_IJNS7_ILi128EEENS7_ILi80EEENS7_ILi256EEEEEELi256ENS_10bfloat16_tEfNS_4arch4Sm90ELb1ELb0ELb1ELb1ELb1ELb1ELb0ELb1ELb1ELb1ELb1ELb0EEENS1_21CollectiveEpilogueFwdINS6_IJSA_SC_SB_EEES9_SE_SG_Li256ELb1ELb1ELb1ELb0EEENS1_36VarlenDynamicPersistentTileSchedulerILi128ELi80ELi256ELi128ELb1ELb1ELb1ELb1ELb1ELb1EEEEEEEEEvNT_6ParamsE --------------------------
	.section	.nv.constant0._ZN7cutlass13device_kernelIN5flash11enable_sm90INS1_16FlashAttnFwdSm90INS1_25CollectiveMainloopFwdSm90ILi2EN4cute5tupleIJNS5_1CILi1EEES8_S8_EEENS6_IJNS7_ILi128EEENS7_ILi80EEENS7_ILi256EEEEEELi256ENS_10bfloat16_tEfNS_4arch4Sm90ELb1ELb0ELb1ELb1ELb1ELb1ELb0ELb1ELb1ELb1ELb1ELb0EEENS1_21CollectiveEpilogueFwdINS6_IJSA_SC_SB_EEES9_SE_SG_Li256ELb1ELb1ELb1ELb0EEENS1_36VarlenDynamicPersistentTileSchedulerILi128ELi80ELi256ELi128ELb1ELb1ELb1ELb1ELb1ELb1EEEEEEEEEvNT_6ParamsE,"a",@progbits
	.sectionflags	@""
	.align	4
.nv.constant0._ZN7cutlass13device_kernelIN5flash11enable_sm90INS1_16FlashAttnFwdSm90INS1_25CollectiveMainloopFwdSm90ILi2EN4cute5tupleIJNS5_1CILi1EEES8_S8_EEENS6_IJNS7_ILi128EEENS7_ILi80EEENS7_ILi256EEEEEELi256ENS_10bfloat16_tEfNS_4arch4Sm90ELb1ELb0ELb1ELb1ELb1ELb1ELb0ELb1ELb1ELb1ELb1ELb0EEENS1_21CollectiveEpilogueFwdINS6_IJSA_SC_SB_EEES9_SE_SG_Li256ELb1ELb1ELb1ELb0EEENS1_36VarlenDynamicPersistentTileSchedulerILi128ELi80ELi256ELi128ELb1ELb1ELb1ELb1ELb1ELb1EEEEEEEEEvNT_6ParamsE:
	.zero		3584


//--------------------- SYMBOLS --------------------------

	.type		.nv.reservedSmem.offset0,@object
	.size		.nv.reservedSmem.offset0,0x4
